//
// Generated by NVIDIA NVVM Compiler
//
// Compiler Build ID: CL-36424714
// Cuda compilation tools, release 13.0, V13.0.88
// Based on NVVM 20.0.0
//

.version 9.0
.target sm_100
.address_size 64

	// .globl	_Z25producer_kernel_membar_glPiS_

.visible .entry _Z25producer_kernel_membar_glPiS_(
	.param .u64 .ptr .align 1 _Z25producer_kernel_membar_glPiS__param_0,
	.param .u64 .ptr .align 1 _Z25producer_kernel_membar_glPiS__param_1
)
{
	.reg .pred 	%p<2>;
	.reg .b32 	%r<4>;
	.reg .b64 	%rd<5>;

	ld.param.u64 	%rd1, [_Z25producer_kernel_membar_glPiS__param_0];
	ld.param.u64 	%rd2, [_Z25producer_kernel_membar_glPiS__param_1];
	mov.u32 	%r1, %tid.x;
	setp.ne.s32 	%p1, %r1, 0;
	@%p1 bra 	$L__BB0_2;
	cvta.to.global.u64 	%rd3, %rd1;
	cvta.to.global.u64 	%rd4, %rd2;
	mov.b32 	%r2, 43981;
	st.global.u32 	[%rd3], %r2;
	// begin inline asm
	membar.gl;
	// end inline asm
	mov.b32 	%r3, 1;
	st.global.u32 	[%rd4], %r3;
$L__BB0_2:
	ret;

}
	// .globl	_Z25consumer_kernel_membar_glPiS_S_
.visible .entry _Z25consumer_kernel_membar_glPiS_S_(
	.param .u64 .ptr .align 1 _Z25consumer_kernel_membar_glPiS_S__param_0,
	.param .u64 .ptr .align 1 _Z25consumer_kernel_membar_glPiS_S__param_1,
	.param .u64 .ptr .align 1 _Z25consumer_kernel_membar_glPiS_S__param_2
)
{
	.reg .pred 	%p<3>;
	.reg .b32 	%r<4>;
	.reg .b64 	%rd<7>;

	ld.param.u64 	%rd2, [_Z25consumer_kernel_membar_glPiS_S__param_0];
	ld.param.u64 	%rd3, [_Z25consumer_kernel_membar_glPiS_S__param_1];
	ld.param.u64 	%rd4, [_Z25consumer_kernel_membar_glPiS_S__param_2];
	mov.u32 	%r1, %tid.x;
	setp.ne.s32 	%p1, %r1, 0;
	@%p1 bra 	$L__BB1_4;
	cvta.to.global.u64 	%rd1, %rd3;
$L__BB1_2:
	atom.global.or.b32 	%r2, [%rd1], 0;
	setp.eq.s32 	%p2, %r2, 0;
	@%p2 bra 	$L__BB1_2;
	// begin inline asm
	membar.gl;
	// end inline asm
	cvta.to.global.u64 	%rd5, %rd2;
	ld.global.u32 	%r3, [%rd5];
	cvta.to.global.u64 	%rd6, %rd4;
	st.global.u32 	[%rd6], %r3;
$L__BB1_4:
	ret;

}
	// .globl	_Z26producer_kernel_membar_ctaPiS_
.visible .entry _Z26producer_kernel_membar_ctaPiS_(
	.param .u64 .ptr .align 1 _Z26producer_kernel_membar_ctaPiS__param_0,
	.param .u64 .ptr .align 1 _Z26producer_kernel_membar_ctaPiS__param_1
)
{
	.reg .pred 	%p<2>;
	.reg .b32 	%r<4>;
	.reg .b64 	%rd<5>;

	ld.param.u64 	%rd1, [_Z26producer_kernel_membar_ctaPiS__param_0];
	ld.param.u64 	%rd2, [_Z26producer_kernel_membar_ctaPiS__param_1];
	mov.u32 	%r1, %tid.x;
	setp.ne.s32 	%p1, %r1, 0;
	@%p1 bra 	$L__BB2_2;
	cvta.to.global.u64 	%rd3, %rd1;
	cvta.to.global.u64 	%rd4, %rd2;
	mov.b32 	%r2, 43981;
	st.global.u32 	[%rd3], %r2;
	// begin inline asm
	membar.cta;
	// end inline asm
	mov.b32 	%r3, 1;
	st.global.u32 	[%rd4], %r3;
$L__BB2_2:
	ret;

}
	// .globl	_Z26consumer_kernel_membar_ctaPiS_S_
.visible .entry _Z26consumer_kernel_membar_ctaPiS_S_(
	.param .u64 .ptr .align 1 _Z26consumer_kernel_membar_ctaPiS_S__param_0,
	.param .u64 .ptr .align 1 _Z26consumer_kernel_membar_ctaPiS_S__param_1,
	.param .u64 .ptr .align 1 _Z26consumer_kernel_membar_ctaPiS_S__param_2
)
{
	.reg .pred 	%p<3>;
	.reg .b32 	%r<4>;
	.reg .b64 	%rd<7>;

	ld.param.u64 	%rd2, [_Z26consumer_kernel_membar_ctaPiS_S__param_0];
	ld.param.u64 	%rd3, [_Z26consumer_kernel_membar_ctaPiS_S__param_1];
	ld.param.u64 	%rd4, [_Z26consumer_kernel_membar_ctaPiS_S__param_2];
	mov.u32 	%r1, %tid.x;
	setp.ne.s32 	%p1, %r1, 0;
	@%p1 bra 	$L__BB3_4;
	cvta.to.global.u64 	%rd1, %rd3;
$L__BB3_2:
	atom.global.or.b32 	%r2, [%rd1], 0;
	setp.eq.s32 	%p2, %r2, 0;
	@%p2 bra 	$L__BB3_2;
	// begin inline asm
	membar.cta;
	// end inline asm
	cvta.to.global.u64 	%rd5, %rd2;
	ld.global.u32 	%r3, [%rd5];
	cvta.to.global.u64 	%rd6, %rd4;
	st.global.u32 	[%rd6], %r3;
$L__BB3_4:
	ret;

}
	// .globl	_Z26producer_kernel_membar_sysPiS_
.visible .entry _Z26producer_kernel_membar_sysPiS_(
	.param .u64 .ptr .align 1 _Z26producer_kernel_membar_sysPiS__param_0,
	.param .u64 .ptr .align 1 _Z26producer_kernel_membar_sysPiS__param_1
)
{
	.reg .pred 	%p<2>;
	.reg .b32 	%r<4>;
	.reg .b64 	%rd<5>;

	ld.param.u64 	%rd1, [_Z26producer_kernel_membar_sysPiS__param_0];
	ld.param.u64 	%rd2, [_Z26producer_kernel_membar_sysPiS__param_1];
	mov.u32 	%r1, %tid.x;
	setp.ne.s32 	%p1, %r1, 0;
	@%p1 bra 	$L__BB4_2;
	cvta.to.global.u64 	%rd3, %rd1;
	cvta.to.global.u64 	%rd4, %rd2;
	mov.b32 	%r2, 43981;
	st.global.u32 	[%rd3], %r2;
	// begin inline asm
	membar.sys;
	// end inline asm
	mov.b32 	%r3, 1;
	st.global.u32 	[%rd4], %r3;
$L__BB4_2:
	ret;

}
	// .globl	_Z26consumer_kernel_membar_sysPiS_S_
.visible .entry _Z26consumer_kernel_membar_sysPiS_S_(
	.param .u64 .ptr .align 1 _Z26consumer_kernel_membar_sysPiS_S__param_0,
	.param .u64 .ptr .align 1 _Z26consumer_kernel_membar_sysPiS_S__param_1,
	.param .u64 .ptr .align 1 _Z26consumer_kernel_membar_sysPiS_S__param_2
)
{
	.reg .pred 	%p<3>;
	.reg .b32 	%r<4>;
	.reg .b64 	%rd<7>;

	ld.param.u64 	%rd2, [_Z26consumer_kernel_membar_sysPiS_S__param_0];
	ld.param.u64 	%rd3, [_Z26consumer_kernel_membar_sysPiS_S__param_1];
	ld.param.u64 	%rd4, [_Z26consumer_kernel_membar_sysPiS_S__param_2];
	mov.u32 	%r1, %tid.x;
	setp.ne.s32 	%p1, %r1, 0;
	@%p1 bra 	$L__BB5_4;
	cvta.to.global.u64 	%rd1, %rd3;
$L__BB5_2:
	atom.global.or.b32 	%r2, [%rd1], 0;
	setp.eq.s32 	%p2, %r2, 0;
	@%p2 bra 	$L__BB5_2;
	// begin inline asm
	membar.sys;
	// end inline asm
	cvta.to.global.u64 	%rd5, %rd2;
	ld.global.u32 	%r3, [%rd5];
	cvta.to.global.u64 	%rd6, %rd4;
	st.global.u32 	[%rd6], %r3;
$L__BB5_4:
	ret;

}
	// .globl	_Z28producer_kernel_fence_sc_ctaPiS_
.visible .entry _Z28producer_kernel_fence_sc_ctaPiS_(
	.param .u64 .ptr .align 1 _Z28producer_kernel_fence_sc_ctaPiS__param_0,
	.param .u64 .ptr .align 1 _Z28producer_kernel_fence_sc_ctaPiS__param_1
)
{
	.reg .pred 	%p<2>;
	.reg .b32 	%r<4>;
	.reg .b64 	%rd<5>;

	ld.param.u64 	%rd1, [_Z28producer_kernel_fence_sc_ctaPiS__param_0];
	ld.param.u64 	%rd2, [_Z28producer_kernel_fence_sc_ctaPiS__param_1];
	mov.u32 	%r1, %tid.x;
	setp.ne.s32 	%p1, %r1, 0;
	@%p1 bra 	$L__BB6_2;
	cvta.to.global.u64 	%rd3, %rd1;
	cvta.to.global.u64 	%rd4, %rd2;
	mov.b32 	%r2, 43981;
	st.global.u32 	[%rd3], %r2;
	// begin inline asm
	fence.sc.cta; 
	// end inline asm
	mov.b32 	%r3, 1;
	st.global.u32 	[%rd4], %r3;
$L__BB6_2:
	ret;

}
	// .globl	_Z28consumer_kernel_fence_sc_ctaPiS_S_
.visible .entry _Z28consumer_kernel_fence_sc_ctaPiS_S_(
	.param .u64 .ptr .align 1 _Z28consumer_kernel_fence_sc_ctaPiS_S__param_0,
	.param .u64 .ptr .align 1 _Z28consumer_kernel_fence_sc_ctaPiS_S__param_1,
	.param .u64 .ptr .align 1 _Z28consumer_kernel_fence_sc_ctaPiS_S__param_2
)
{
	.reg .pred 	%p<3>;
	.reg .b32 	%r<4>;
	.reg .b64 	%rd<7>;

	ld.param.u64 	%rd2, [_Z28consumer_kernel_fence_sc_ctaPiS_S__param_0];
	ld.param.u64 	%rd3, [_Z28consumer_kernel_fence_sc_ctaPiS_S__param_1];
	ld.param.u64 	%rd4, [_Z28consumer_kernel_fence_sc_ctaPiS_S__param_2];
	mov.u32 	%r1, %tid.x;
	setp.ne.s32 	%p1, %r1, 0;
	@%p1 bra 	$L__BB7_4;
	cvta.to.global.u64 	%rd1, %rd3;
$L__BB7_2:
	atom.global.or.b32 	%r2, [%rd1], 0;
	setp.eq.s32 	%p2, %r2, 0;
	@%p2 bra 	$L__BB7_2;
	// begin inline asm
	fence.sc.cta; 
	// end inline asm
	cvta.to.global.u64 	%rd5, %rd2;
	ld.global.u32 	%r3, [%rd5];
	cvta.to.global.u64 	%rd6, %rd4;
	st.global.u32 	[%rd6], %r3;
$L__BB7_4:
	ret;

}
	// .globl	_Z28producer_kernel_fence_sc_gpuPiS_
.visible .entry _Z28producer_kernel_fence_sc_gpuPiS_(
	.param .u64 .ptr .align 1 _Z28producer_kernel_fence_sc_gpuPiS__param_0,
	.param .u64 .ptr .align 1 _Z28producer_kernel_fence_sc_gpuPiS__param_1
)
{
	.reg .pred 	%p<2>;
	.reg .b32 	%r<4>;
	.reg .b64 	%rd<5>;

	ld.param.u64 	%rd1, [_Z28producer_kernel_fence_sc_gpuPiS__param_0];
	ld.param.u64 	%rd2, [_Z28producer_kernel_fence_sc_gpuPiS__param_1];
	mov.u32 	%r1, %tid.x;
	setp.ne.s32 	%p1, %r1, 0;
	@%p1 bra 	$L__BB8_2;
	cvta.to.global.u64 	%rd3, %rd1;
	cvta.to.global.u64 	%rd4, %rd2;
	mov.b32 	%r2, 43981;
	st.global.u32 	[%rd3], %r2;
	// begin inline asm
	fence.sc.gpu; 
	// end inline asm
	mov.b32 	%r3, 1;
	st.global.u32 	[%rd4], %r3;
$L__BB8_2:
	ret;

}
	// .globl	_Z28consumer_kernel_fence_sc_gpuPiS_S_
.visible .entry _Z28consumer_kernel_fence_sc_gpuPiS_S_(
	.param .u64 .ptr .align 1 _Z28consumer_kernel_fence_sc_gpuPiS_S__param_0,
	.param .u64 .ptr .align 1 _Z28consumer_kernel_fence_sc_gpuPiS_S__param_1,
	.param .u64 .ptr .align 1 _Z28consumer_kernel_fence_sc_gpuPiS_S__param_2
)
{
	.reg .pred 	%p<3>;
	.reg .b32 	%r<4>;
	.reg .b64 	%rd<7>;

	ld.param.u64 	%rd2, [_Z28consumer_kernel_fence_sc_gpuPiS_S__param_0];
	ld.param.u64 	%rd3, [_Z28consumer_kernel_fence_sc_gpuPiS_S__param_1];
	ld.param.u64 	%rd4, [_Z28consumer_kernel_fence_sc_gpuPiS_S__param_2];
	mov.u32 	%r1, %tid.x;
	setp.ne.s32 	%p1, %r1, 0;
	@%p1 bra 	$L__BB9_4;
	cvta.to.global.u64 	%rd1, %rd3;
$L__BB9_2:
	atom.global.or.b32 	%r2, [%rd1], 0;
	setp.eq.s32 	%p2, %r2, 0;
	@%p2 bra 	$L__BB9_2;
	// begin inline asm
	fence.sc.gpu; 
	// end inline asm
	cvta.to.global.u64 	%rd5, %rd2;
	ld.global.u32 	%r3, [%rd5];
	cvta.to.global.u64 	%rd6, %rd4;
	st.global.u32 	[%rd6], %r3;
$L__BB9_4:
	ret;

}
	// .globl	_Z28producer_kernel_fence_sc_sysPiS_
.visible .entry _Z28producer_kernel_fence_sc_sysPiS_(
	.param .u64 .ptr .align 1 _Z28producer_kernel_fence_sc_sysPiS__param_0,
	.param .u64 .ptr .align 1 _Z28producer_kernel_fence_sc_sysPiS__param_1
)
{
	.reg .pred 	%p<2>;
	.reg .b32 	%r<4>;
	.reg .b64 	%rd<5>;

	ld.param.u64 	%rd1, [_Z28producer_kernel_fence_sc_sysPiS__param_0];
	ld.param.u64 	%rd2, [_Z28producer_kernel_fence_sc_sysPiS__param_1];
	mov.u32 	%r1, %tid.x;
	setp.ne.s32 	%p1, %r1, 0;
	@%p1 bra 	$L__BB10_2;
	cvta.to.global.u64 	%rd3, %rd1;
	cvta.to.global.u64 	%rd4, %rd2;
	mov.b32 	%r2, 43981;
	st.global.u32 	[%rd3], %r2;
	// begin inline asm
	fence.sc.sys; 
	// end inline asm
	mov.b32 	%r3, 1;
	st.global.u32 	[%rd4], %r3;
$L__BB10_2:
	ret;

}
	// .globl	_Z28consumer_kernel_fence_sc_sysPiS_S_
.visible .entry _Z28consumer_kernel_fence_sc_sysPiS_S_(
	.param .u64 .ptr .align 1 _Z28consumer_kernel_fence_sc_sysPiS_S__param_0,
	.param .u64 .ptr .align 1 _Z28consumer_kernel_fence_sc_sysPiS_S__param_1,
	.param .u64 .ptr .align 1 _Z28consumer_kernel_fence_sc_sysPiS_S__param_2
)
{
	.reg .pred 	%p<3>;
	.reg .b32 	%r<4>;
	.reg .b64 	%rd<7>;

	ld.param.u64 	%rd2, [_Z28consumer_kernel_fence_sc_sysPiS_S__param_0];
	ld.param.u64 	%rd3, [_Z28consumer_kernel_fence_sc_sysPiS_S__param_1];
	ld.param.u64 	%rd4, [_Z28consumer_kernel_fence_sc_sysPiS_S__param_2];
	mov.u32 	%r1, %tid.x;
	setp.ne.s32 	%p1, %r1, 0;
	@%p1 bra 	$L__BB11_4;
	cvta.to.global.u64 	%rd1, %rd3;
$L__BB11_2:
	atom.global.or.b32 	%r2, [%rd1], 0;
	setp.eq.s32 	%p2, %r2, 0;
	@%p2 bra 	$L__BB11_2;
	// begin inline asm
	fence.sc.sys; 
	// end inline asm
	cvta.to.global.u64 	%rd5, %rd2;
	ld.global.u32 	%r3, [%rd5];
	cvta.to.global.u64 	%rd6, %rd4;
	st.global.u32 	[%rd6], %r3;
$L__BB11_4:
	ret;

}
	// .globl	_Z33producer_kernel_fence_acq_rel_ctaPiS_
.visible .entry _Z33producer_kernel_fence_acq_rel_ctaPiS_(
	.param .u64 .ptr .align 1 _Z33producer_kernel_fence_acq_rel_ctaPiS__param_0,
	.param .u64 .ptr .align 1 _Z33producer_kernel_fence_acq_rel_ctaPiS__param_1
)
{
	.reg .pred 	%p<2>;
	.reg .b32 	%r<4>;
	.reg .b64 	%rd<5>;

	ld.param.u64 	%rd1, [_Z33producer_kernel_fence_acq_rel_ctaPiS__param_0];
	ld.param.u64 	%rd2, [_Z33producer_kernel_fence_acq_rel_ctaPiS__param_1];
	mov.u32 	%r1, %tid.x;
	setp.ne.s32 	%p1, %r1, 0;
	@%p1 bra 	$L__BB12_2;
	cvta.to.global.u64 	%rd3, %rd1;
	cvta.to.global.u64 	%rd4, %rd2;
	mov.b32 	%r2, 43981;
	st.global.u32 	[%rd3], %r2;
	// begin inline asm
	fence.acq_rel.cta; 
	// end inline asm
	mov.b32 	%r3, 1;
	st.global.u32 	[%rd4], %r3;
$L__BB12_2:
	ret;

}
	// .globl	_Z33consumer_kernel_fence_acq_rel_ctaPiS_S_
.visible .entry _Z33consumer_kernel_fence_acq_rel_ctaPiS_S_(
	.param .u64 .ptr .align 1 _Z33consumer_kernel_fence_acq_rel_ctaPiS_S__param_0,
	.param .u64 .ptr .align 1 _Z33consumer_kernel_fence_acq_rel_ctaPiS_S__param_1,
	.param .u64 .ptr .align 1 _Z33consumer_kernel_fence_acq_rel_ctaPiS_S__param_2
)
{
	.reg .pred 	%p<3>;
	.reg .b32 	%r<4>;
	.reg .b64 	%rd<7>;

	ld.param.u64 	%rd2, [_Z33consumer_kernel_fence_acq_rel_ctaPiS_S__param_0];
	ld.param.u64 	%rd3, [_Z33consumer_kernel_fence_acq_rel_ctaPiS_S__param_1];
	ld.param.u64 	%rd4, [_Z33consumer_kernel_fence_acq_rel_ctaPiS_S__param_2];
	mov.u32 	%r1, %tid.x;
	setp.ne.s32 	%p1, %r1, 0;
	@%p1 bra 	$L__BB13_4;
	cvta.to.global.u64 	%rd1, %rd3;
$L__BB13_2:
	atom.global.or.b32 	%r2, [%rd1], 0;
	setp.eq.s32 	%p2, %r2, 0;
	@%p2 bra 	$L__BB13_2;
	// begin inline asm
	fence.acq_rel.cta; 
	// end inline asm
	cvta.to.global.u64 	%rd5, %rd2;
	ld.global.u32 	%r3, [%rd5];
	cvta.to.global.u64 	%rd6, %rd4;
	st.global.u32 	[%rd6], %r3;
$L__BB13_4:
	ret;

}
	// .globl	_Z33producer_kernel_fence_acq_rel_gpuPiS_
.visible .entry _Z33producer_kernel_fence_acq_rel_gpuPiS_(
	.param .u64 .ptr .align 1 _Z33producer_kernel_fence_acq_rel_gpuPiS__param_0,
	.param .u64 .ptr .align 1 _Z33producer_kernel_fence_acq_rel_gpuPiS__param_1
)
{
	.reg .pred 	%p<2>;
	.reg .b32 	%r<4>;
	.reg .b64 	%rd<5>;

	ld.param.u64 	%rd1, [_Z33producer_kernel_fence_acq_rel_gpuPiS__param_0];
	ld.param.u64 	%rd2, [_Z33producer_kernel_fence_acq_rel_gpuPiS__param_1];
	mov.u32 	%r1, %tid.x;
	setp.ne.s32 	%p1, %r1, 0;
	@%p1 bra 	$L__BB14_2;
	cvta.to.global.u64 	%rd3, %rd1;
	cvta.to.global.u64 	%rd4, %rd2;
	mov.b32 	%r2, 43981;
	st.global.u32 	[%rd3], %r2;
	// begin inline asm
	fence.acq_rel.cta; 
	// end inline asm
	mov.b32 	%r3, 1;
	st.global.u32 	[%rd4], %r3;
$L__BB14_2:
	ret;

}
	// .globl	_Z33consumer_kernel_fence_acq_rel_gpuPiS_S_
.visible .entry _Z33consumer_kernel_fence_acq_rel_gpuPiS_S_(
	.param .u64 .ptr .align 1 _Z33consumer_kernel_fence_acq_rel_gpuPiS_S__param_0,
	.param .u64 .ptr .align 1 _Z33consumer_kernel_fence_acq_rel_gpuPiS_S__param_1,
	.param .u64 .ptr .align 1 _Z33consumer_kernel_fence_acq_rel_gpuPiS_S__param_2
)
{
	.reg .pred 	%p<3>;
	.reg .b32 	%r<4>;
	.reg .b64 	%rd<7>;

	ld.param.u64 	%rd2, [_Z33consumer_kernel_fence_acq_rel_gpuPiS_S__param_0];
	ld.param.u64 	%rd3, [_Z33consumer_kernel_fence_acq_rel_gpuPiS_S__param_1];
	ld.param.u64 	%rd4, [_Z33consumer_kernel_fence_acq_rel_gpuPiS_S__param_2];
	mov.u32 	%r1, %tid.x;
	setp.ne.s32 	%p1, %r1, 0;
	@%p1 bra 	$L__BB15_4;
	cvta.to.global.u64 	%rd1, %rd3;
$L__BB15_2:
	atom.global.or.b32 	%r2, [%rd1], 0;
	setp.eq.s32 	%p2, %r2, 0;
	@%p2 bra 	$L__BB15_2;
	// begin inline asm
	fence.acq_rel.gpu; 
	// end inline asm
	cvta.to.global.u64 	%rd5, %rd2;
	ld.global.u32 	%r3, [%rd5];
	cvta.to.global.u64 	%rd6, %rd4;
	st.global.u32 	[%rd6], %r3;
$L__BB15_4:
	ret;

}
	// .globl	_Z33producer_kernel_fence_acq_rel_sysPiS_
.visible .entry _Z33producer_kernel_fence_acq_rel_sysPiS_(
	.param .u64 .ptr .align 1 _Z33producer_kernel_fence_acq_rel_sysPiS__param_0,
	.param .u64 .ptr .align 1 _Z33producer_kernel_fence_acq_rel_sysPiS__param_1
)
{
	.reg .pred 	%p<2>;
	.reg .b32 	%r<4>;
	.reg .b64 	%rd<5>;

	ld.param.u64 	%rd1, [_Z33producer_kernel_fence_acq_rel_sysPiS__param_0];
	ld.param.u64 	%rd2, [_Z33producer_kernel_fence_acq_rel_sysPiS__param_1];
	mov.u32 	%r1, %tid.x;
	setp.ne.s32 	%p1, %r1, 0;
	@%p1 bra 	$L__BB16_2;
	cvta.to.global.u64 	%rd3, %rd1;
	cvta.to.global.u64 	%rd4, %rd2;
	mov.b32 	%r2, 43981;
	st.global.u32 	[%rd3], %r2;
	// begin inline asm
	fence.acq_rel.sys; 
	// end inline asm
	mov.b32 	%r3, 1;
	st.global.u32 	[%rd4], %r3;
$L__BB16_2:
	ret;

}
	// .globl	_Z33consumer_kernel_fence_acq_rel_sysPiS_S_
.visible .entry _Z33consumer_kernel_fence_acq_rel_sysPiS_S_(
	.param .u64 .ptr .align 1 _Z33consumer_kernel_fence_acq_rel_sysPiS_S__param_0,
	.param .u64 .ptr .align 1 _Z33consumer_kernel_fence_acq_rel_sysPiS_S__param_1,
	.param .u64 .ptr .align 1 _Z33consumer_kernel_fence_acq_rel_sysPiS_S__param_2
)
{
	.reg .pred 	%p<3>;
	.reg .b32 	%r<4>;
	.reg .b64 	%rd<7>;

	ld.param.u64 	%rd2, [_Z33consumer_kernel_fence_acq_rel_sysPiS_S__param_0];
	ld.param.u64 	%rd3, [_Z33consumer_kernel_fence_acq_rel_sysPiS_S__param_1];
	ld.param.u64 	%rd4, [_Z33consumer_kernel_fence_acq_rel_sysPiS_S__param_2];
	mov.u32 	%r1, %tid.x;
	setp.ne.s32 	%p1, %r1, 0;
	@%p1 bra 	$L__BB17_4;
	cvta.to.global.u64 	%rd1, %rd3;
$L__BB17_2:
	atom.global.or.b32 	%r2, [%rd1], 0;
	setp.eq.s32 	%p2, %r2, 0;
	@%p2 bra 	$L__BB17_2;
	// begin inline asm
	fence.acq_rel.sys; 
	// end inline asm
	cvta.to.global.u64 	%rd5, %rd2;
	ld.global.u32 	%r3, [%rd5];
	cvta.to.global.u64 	%rd6, %rd4;
	st.global.u32 	[%rd6], %r3;
$L__BB17_4:
	ret;

}


// ===== COMPILED SASS (sm_100) =====

	.target	sm_100

	.elftype	@"ET_EXEC"


//--------------------- .note.nv.tkinfo           --------------------------
	.section	.note.nv.tkinfo,"",@"SHT_NOTE"
	.sectionflags	@"SHF_NOTE_NV_TKINFO"
	.tkinfo
        /*0018*/ 	.word	0x00000002
        /*0030*/ 	.string	""
        /*0030*/ 	.string	"ptxas"
        /*0030*/ 	.string	"Cuda compilation tools, release 13.0, V13.0.88"
        /*0030*/ 	.string	"Build cuda_13.0.r13.0/compiler.36424714_0"
        /*0030*/ 	.string	"-arch sm_100 -m 64 "



//--------------------- .note.nv.cuinfo           --------------------------
	.section	.note.nv.cuinfo,"",@"SHT_NOTE"
	.sectionflags	@"SHF_NOTE_NV_CUINFO"
        /*0018*/ 	.short	0x0002
        /*001a*/ 	.short	0x0064
        /*001c*/ 	.short	0x0082
	.zero		2


//--------------------- .nv.info                  --------------------------
	.section	.nv.info,"",@"SHT_CUDA_INFO"
	.align	4


	//----- nvinfo : EIATTR_REGCOUNT
	.align		4
        /*0000*/ 	.byte	0x04, 0x2f
        /*0002*/ 	.short	(.L_1 - .L_0)
	.align		4
.L_0:
        /*0004*/ 	.word	index@(_Z25producer_kernel_membar_glPiS_)
        /*0008*/ 	.word	0x0000000c


	//----- nvinfo : EIATTR_FRAME_SIZE
	.align		4
.L_1:
        /*000c*/ 	.byte	0x04, 0x11
        /*000e*/ 	.short	(.L_3 - .L_2)
	.align		4
.L_2:
        /*0010*/ 	.word	index@(_Z25producer_kernel_membar_glPiS_)
        /*0014*/ 	.word	0x00000000


	//----- nvinfo : EIATTR_REGCOUNT
	.align		4
.L_3:
        /*0018*/ 	.byte	0x04, 0x2f
        /*001a*/ 	.short	(.L_5 - .L_4)
	.align		4
.L_4:
        /*001c*/ 	.word	index@(_Z25consumer_kernel_membar_glPiS_S_)
        /*0020*/ 	.word	0x00000008


	//----- nvinfo : EIATTR_FRAME_SIZE
	.align		4
.L_5:
        /*0024*/ 	.byte	0x04, 0x11
        /*0026*/ 	.short	(.L_7 - .L_6)
	.align		4
.L_6:
        /*0028*/ 	.word	index@(_Z25consumer_kernel_membar_glPiS_S_)
        /*002c*/ 	.word	0x00000000


	//----- nvinfo : EIATTR_REGCOUNT
	.align		4
.L_7:
        /*0030*/ 	.byte	0x04, 0x2f
        /*0032*/ 	.short	(.L_9 - .L_8)
	.align		4
.L_8:
        /*0034*/ 	.word	index@(_Z26producer_kernel_membar_ctaPiS_)
        /*0038*/ 	.word	0x0000000c


	//----- nvinfo : EIATTR_FRAME_SIZE
	.align		4
.L_9:
        /*003c*/ 	.byte	0x04, 0x11
        /*003e*/ 	.short	(.L_11 - .L_10)
	.align		4
.L_10:
        /*0040*/ 	.word	index@(_Z26producer_kernel_membar_ctaPiS_)
        /*0044*/ 	.word	0x00000000


	//----- nvinfo : EIATTR_REGCOUNT
	.align		4
.L_11:
        /*0048*/ 	.byte	0x04, 0x2f
        /*004a*/ 	.short	(.L_13 - .L_12)
	.align		4
.L_12:
        /*004c*/ 	.word	index@(_Z26consumer_kernel_membar_ctaPiS_S_)
        /*0050*/ 	.word	0x00000008


	//----- nvinfo : EIATTR_FRAME_SIZE
	.align		4
.L_13:
        /*0054*/ 	.byte	0x04, 0x11
        /*0056*/ 	.short	(.L_15 - .L_14)
	.align		4
.L_14:
        /*0058*/ 	.word	index@(_Z26consumer_kernel_membar_ctaPiS_S_)
        /*005c*/ 	.word	0x00000000


	//----- nvinfo : EIATTR_REGCOUNT
	.align		4
.L_15:
        /*0060*/ 	.byte	0x04, 0x2f
        /*0062*/ 	.short	(.L_17 - .L_16)
	.align		4
.L_16:
        /*0064*/ 	.word	index@(_Z26producer_kernel_membar_sysPiS_)
        /*0068*/ 	.word	0x0000000c


	//----- nvinfo : EIATTR_FRAME_SIZE
	.align		4
.L_17:
        /*006c*/ 	.byte	0x04, 0x11
        /*006e*/ 	.short	(.L_19 - .L_18)
	.align		4
.L_18:
        /*0070*/ 	.word	index@(_Z26producer_kernel_membar_sysPiS_)
        /*0074*/ 	.word	0x00000000


	//----- nvinfo : EIATTR_REGCOUNT
	.align		4
.L_19:
        /*0078*/ 	.byte	0x04, 0x2f
        /*007a*/ 	.short	(.L_21 - .L_20)
	.align		4
.L_20:
        /*007c*/ 	.word	index@(_Z26consumer_kernel_membar_sysPiS_S_)
        /*0080*/ 	.word	0x00000008


	//----- nvinfo : EIATTR_FRAME_SIZE
	.align		4
.L_21:
        /*0084*/ 	.byte	0x04, 0x11
        /*0086*/ 	.short	(.L_23 - .L_22)
	.align		4
.L_22:
        /*0088*/ 	.word	index@(_Z26consumer_kernel_membar_sysPiS_S_)
        /*008c*/ 	.word	0x00000000


	//----- nvinfo : EIATTR_REGCOUNT
	.align		4
.L_23:
        /*0090*/ 	.byte	0x04, 0x2f
        /*0092*/ 	.short	(.L_25 - .L_24)
	.align		4
.L_24:
        /*0094*/ 	.word	index@(_Z28producer_kernel_fence_sc_ctaPiS_)
        /*0098*/ 	.word	0x0000000c


	//----- nvinfo : EIATTR_FRAME_SIZE
	.align		4
.L_25:
        /*009c*/ 	.byte	0x04, 0x11
        /*009e*/ 	.short	(.L_27 - .L_26)
	.align		4
.L_26:
        /*00a0*/ 	.word	index@(_Z28producer_kernel_fence_sc_ctaPiS_)
        /*00a4*/ 	.word	0x00000000


	//----- nvinfo : EIATTR_REGCOUNT
	.align		4
.L_27:
        /*00a8*/ 	.byte	0x04, 0x2f
        /*00aa*/ 	.short	(.L_29 - .L_28)
	.align		4
.L_28:
        /*00ac*/ 	.word	index@(_Z28consumer_kernel_fence_sc_ctaPiS_S_)
        /*00b0*/ 	.word	0x00000008


	//----- nvinfo : EIATTR_FRAME_SIZE
	.align		4
.L_29:
        /*00b4*/ 	.byte	0x04, 0x11
        /*00b6*/ 	.short	(.L_31 - .L_30)
	.align		4
.L_30:
        /*00b8*/ 	.word	index@(_Z28consumer_kernel_fence_sc_ctaPiS_S_)
        /*00bc*/ 	.word	0x00000000


	//----- nvinfo : EIATTR_REGCOUNT
	.align		4
.L_31:
        /*00c0*/ 	.byte	0x04, 0x2f
        /*00c2*/ 	.short	(.L_33 - .L_32)
	.align		4
.L_32:
        /*00c4*/ 	.word	index@(_Z28producer_kernel_fence_sc_gpuPiS_)
        /*00c8*/ 	.word	0x0000000c


	//----- nvinfo : EIATTR_FRAME_SIZE
	.align		4
.L_33:
        /*00cc*/ 	.byte	0x04, 0x11
        /*00ce*/ 	.short	(.L_35 - .L_34)
	.align		4
.L_34:
        /*00d0*/ 	.word	index@(_Z28producer_kernel_fence_sc_gpuPiS_)
        /*00d4*/ 	.word	0x00000000


	//----- nvinfo : EIATTR_REGCOUNT
	.align		4
.L_35:
        /*00d8*/ 	.byte	0x04, 0x2f
        /*00da*/ 	.short	(.L_37 - .L_36)
	.align		4
.L_36:
        /*00dc*/ 	.word	index@(_Z28consumer_kernel_fence_sc_gpuPiS_S_)
        /*00e0*/ 	.word	0x00000008


	//----- nvinfo : EIATTR_FRAME_SIZE
	.align		4
.L_37:
        /*00e4*/ 	.byte	0x04, 0x11
        /*00e6*/ 	.short	(.L_39 - .L_38)
	.align		4
.L_38:
        /*00e8*/ 	.word	index@(_Z28consumer_kernel_fence_sc_gpuPiS_S_)
        /*00ec*/ 	.word	0x00000000


	//----- nvinfo : EIATTR_REGCOUNT
	.align		4
.L_39:
        /*00f0*/ 	.byte	0x04, 0x2f
        /*00f2*/ 	.short	(.L_41 - .L_40)
	.align		4
.L_40:
        /*00f4*/ 	.word	index@(_Z28producer_kernel_fence_sc_sysPiS_)
        /*00f8*/ 	.word	0x0000000c


	//----- nvinfo : EIATTR_FRAME_SIZE
	.align		4
.L_41:
        /*00fc*/ 	.byte	0x04, 0x11
        /*00fe*/ 	.short	(.L_43 - .L_42)
	.align		4
.L_42:
        /*0100*/ 	.word	index@(_Z28producer_kernel_fence_sc_sysPiS_)
        /*0104*/ 	.word	0x00000000


	//----- nvinfo : EIATTR_REGCOUNT
	.align		4
.L_43:
        /*0108*/ 	.byte	0x04, 0x2f
        /*010a*/ 	.short	(.L_45 - .L_44)
	.align		4
.L_44:
        /*010c*/ 	.word	index@(_Z28consumer_kernel_fence_sc_sysPiS_S_)
        /*0110*/ 	.word	0x00000008


	//----- nvinfo : EIATTR_FRAME_SIZE
	.align		4
.L_45:
        /*0114*/ 	.byte	0x04, 0x11
        /*0116*/ 	.short	(.L_47 - .L_46)
	.align		4
.L_46:
        /*0118*/ 	.word	index@(_Z28consumer_kernel_fence_sc_sysPiS_S_)
        /*011c*/ 	.word	0x00000000


	//----- nvinfo : EIATTR_REGCOUNT
	.align		4
.L_47:
        /*0120*/ 	.byte	0x04, 0x2f
        /*0122*/ 	.short	(.L_49 - .L_48)
	.align		4
.L_48:
        /*0124*/ 	.word	index@(_Z33producer_kernel_fence_acq_rel_ctaPiS_)
        /*0128*/ 	.word	0x0000000c


	//----- nvinfo : EIATTR_FRAME_SIZE
	.align		4
.L_49:
        /*012c*/ 	.byte	0x04, 0x11
        /*012e*/ 	.short	(.L_51 - .L_50)
	.align		4
.L_50:
        /*0130*/ 	.word	index@(_Z33producer_kernel_fence_acq_rel_ctaPiS_)
        /*0134*/ 	.word	0x00000000


	//----- nvinfo : EIATTR_REGCOUNT
	.align		4
.L_51:
        /*0138*/ 	.byte	0x04, 0x2f
        /*013a*/ 	.short	(.L_53 - .L_52)
	.align		4
.L_52:
        /*013c*/ 	.word	index@(_Z33consumer_kernel_fence_acq_rel_ctaPiS_S_)
        /*0140*/ 	.word	0x00000008


	//----- nvinfo : EIATTR_FRAME_SIZE
	.align		4
.L_53:
        /*0144*/ 	.byte	0x04, 0x11
        /*0146*/ 	.short	(.L_55 - .L_54)
	.align		4
.L_54:
        /*0148*/ 	.word	index@(_Z33consumer_kernel_fence_acq_rel_ctaPiS_S_)
        /*014c*/ 	.word	0x00000000


	//----- nvinfo : EIATTR_REGCOUNT
	.align		4
.L_55:
        /*0150*/ 	.byte	0x04, 0x2f
        /*0152*/ 	.short	(.L_57 - .L_56)
	.align		4
.L_56:
        /*0154*/ 	.word	index@(_Z33producer_kernel_fence_acq_rel_gpuPiS_)
        /*0158*/ 	.word	0x0000000c


	//----- nvinfo : EIATTR_FRAME_SIZE
	.align		4
.L_57:
        /*015c*/ 	.byte	0x04, 0x11
        /*015e*/ 	.short	(.L_59 - .L_58)
	.align		4
.L_58:
        /*0160*/ 	.word	index@(_Z33producer_kernel_fence_acq_rel_gpuPiS_)
        /*0164*/ 	.word	0x00000000


	//----- nvinfo : EIATTR_REGCOUNT
	.align		4
.L_59:
        /*0168*/ 	.byte	0x04, 0x2f
        /*016a*/ 	.short	(.L_61 - .L_60)
	.align		4
.L_60:
        /*016c*/ 	.word	index@(_Z33consumer_kernel_fence_acq_rel_gpuPiS_S_)
        /*0170*/ 	.word	0x00000008


	//----- nvinfo : EIATTR_FRAME_SIZE
	.align		4
.L_61:
        /*0174*/ 	.byte	0x04, 0x11
        /*0176*/ 	.short	(.L_63 - .L_62)
	.align		4
.L_62:
        /*0178*/ 	.word	index@(_Z33consumer_kernel_fence_acq_rel_gpuPiS_S_)
        /*017c*/ 	.word	0x00000000


	//----- nvinfo : EIATTR_REGCOUNT
	.align		4
.L_63:
        /*0180*/ 	.byte	0x04, 0x2f
        /*0182*/ 	.short	(.L_65 - .L_64)
	.align		4
.L_64:
        /*0184*/ 	.word	index@(_Z33producer_kernel_fence_acq_rel_sysPiS_)
        /*0188*/ 	.word	0x0000000c


	//----- nvinfo : EIATTR_FRAME_SIZE
	.align		4
.L_65:
        /*018c*/ 	.byte	0x04, 0x11
        /*018e*/ 	.short	(.L_67 - .L_66)
	.align		4
.L_66:
        /*0190*/ 	.word	index@(_Z33producer_kernel_fence_acq_rel_sysPiS_)
        /*0194*/ 	.word	0x00000000


	//----- nvinfo : EIATTR_REGCOUNT
	.align		4
.L_67:
        /*0198*/ 	.byte	0x04, 0x2f
        /*019a*/ 	.short	(.L_69 - .L_68)
	.align		4
.L_68:
        /*019c*/ 	.word	index@(_Z33consumer_kernel_fence_acq_rel_sysPiS_S_)
        /*01a0*/ 	.word	0x00000008


	//----- nvinfo : EIATTR_FRAME_SIZE
	.align		4
.L_69:
        /*01a4*/ 	.byte	0x04, 0x11
        /*01a6*/ 	.short	(.L_71 - .L_70)
	.align		4
.L_70:
        /*01a8*/ 	.word	index@(_Z33consumer_kernel_fence_acq_rel_sysPiS_S_)
        /*01ac*/ 	.word	0x00000000


	//----- nvinfo : EIATTR_MIN_STACK_SIZE
	.align		4
.L_71:
        /*01b0*/ 	.byte	0x04, 0x12
        /*01b2*/ 	.short	(.L_73 - .L_72)
	.align		4
.L_72:
        /*01b4*/ 	.word	index@(_Z33consumer_kernel_fence_acq_rel_sysPiS_S_)
        /*01b8*/ 	.word	0x00000000


	//----- nvinfo : EIATTR_MIN_STACK_SIZE
	.align		4
.L_73:
        /*01bc*/ 	.byte	0x04, 0x12
        /*01be*/ 	.short	(.L_75 - .L_74)
	.align		4
.L_74:
        /*01c0*/ 	.word	index@(_Z33producer_kernel_fence_acq_rel_sysPiS_)
        /*01c4*/ 	.word	0x00000000


	//----- nvinfo : EIATTR_MIN_STACK_SIZE
	.align		4
.L_75:
        /*01c8*/ 	.byte	0x04, 0x12
        /*01ca*/ 	.short	(.L_77 - .L_76)
	.align		4
.L_76:
        /*01cc*/ 	.word	index@(_Z33consumer_kernel_fence_acq_rel_gpuPiS_S_)
        /*01d0*/ 	.word	0x00000000


	//----- nvinfo : EIATTR_MIN_STACK_SIZE
	.align		4
.L_77:
        /*01d4*/ 	.byte	0x04, 0x12
        /*01d6*/ 	.short	(.L_79 - .L_78)
	.align		4
.L_78:
        /*01d8*/ 	.word	index@(_Z33producer_kernel_fence_acq_rel_gpuPiS_)
        /*01dc*/ 	.word	0x00000000


	//----- nvinfo : EIATTR_MIN_STACK_SIZE
	.align		4
.L_79:
        /*01e0*/ 	.byte	0x04, 0x12
        /*01e2*/ 	.short	(.L_81 - .L_80)
	.align		4
.L_80:
        /*01e4*/ 	.word	index@(_Z33consumer_kernel_fence_acq_rel_ctaPiS_S_)
        /*01e8*/ 	.word	0x00000000


	//----- nvinfo : EIATTR_MIN_STACK_SIZE
	.align		4
.L_81:
        /*01ec*/ 	.byte	0x04, 0x12
        /*01ee*/ 	.short	(.L_83 - .L_82)
	.align		4
.L_82:
        /*01f0*/ 	.word	index@(_Z33producer_kernel_fence_acq_rel_ctaPiS_)
        /*01f4*/ 	.word	0x00000000


	//----- nvinfo : EIATTR_MIN_STACK_SIZE
	.align		4
.L_83:
        /*01f8*/ 	.byte	0x04, 0x12
        /*01fa*/ 	.short	(.L_85 - .L_84)
	.align		4
.L_84:
        /*01fc*/ 	.word	index@(_Z28consumer_kernel_fence_sc_sysPiS_S_)
        /*0200*/ 	.word	0x00000000


	//----- nvinfo : EIATTR_MIN_STACK_SIZE
	.align		4
.L_85:
        /*0204*/ 	.byte	0x04, 0x12
        /*0206*/ 	.short	(.L_87 - .L_86)
	.align		4
.L_86:
        /*0208*/ 	.word	index@(_Z28producer_kernel_fence_sc_sysPiS_)
        /*020c*/ 	.word	0x00000000


	//----- nvinfo : EIATTR_MIN_STACK_SIZE
	.align		4
.L_87:
        /*0210*/ 	.byte	0x04, 0x12
        /*0212*/ 	.short	(.L_89 - .L_88)
	.align		4
.L_88:
        /*0214*/ 	.word	index@(_Z28consumer_kernel_fence_sc_gpuPiS_S_)
        /*0218*/ 	.word	0x00000000


	//----- nvinfo : EIATTR_MIN_STACK_SIZE
	.align		4
.L_89:
        /*021c*/ 	.byte	0x04, 0x12
        /*021e*/ 	.short	(.L_91 - .L_90)
	.align		4
.L_90:
        /*0220*/ 	.word	index@(_Z28producer_kernel_fence_sc_gpuPiS_)
        /*0224*/ 	.word	0x00000000


	//----- nvinfo : EIATTR_MIN_STACK_SIZE
	.align		4
.L_91:
        /*0228*/ 	.byte	0x04, 0x12
        /*022a*/ 	.short	(.L_93 - .L_92)
	.align		4
.L_92:
        /*022c*/ 	.word	index@(_Z28consumer_kernel_fence_sc_ctaPiS_S_)
        /*0230*/ 	.word	0x00000000


	//----- nvinfo : EIATTR_MIN_STACK_SIZE
	.align		4
.L_93:
        /*0234*/ 	.byte	0x04, 0x12
        /*0236*/ 	.short	(.L_95 - .L_94)
	.align		4
.L_94:
        /*0238*/ 	.word	index@(_Z28producer_kernel_fence_sc_ctaPiS_)
        /*023c*/ 	.word	0x00000000


	//----- nvinfo : EIATTR_MIN_STACK_SIZE
	.align		4
.L_95:
        /*0240*/ 	.byte	0x04, 0x12
        /*0242*/ 	.short	(.L_97 - .L_96)
	.align		4
.L_96:
        /*0244*/ 	.word	index@(_Z26consumer_kernel_membar_sysPiS_S_)
        /*0248*/ 	.word	0x00000000


	//----- nvinfo : EIATTR_MIN_STACK_SIZE
	.align		4
.L_97:
        /*024c*/ 	.byte	0x04, 0x12
        /*024e*/ 	.short	(.L_99 - .L_98)
	.align		4
.L_98:
        /*0250*/ 	.word	index@(_Z26producer_kernel_membar_sysPiS_)
        /*0254*/ 	.word	0x00000000


	//----- nvinfo : EIATTR_MIN_STACK_SIZE
	.align		4
.L_99:
        /*0258*/ 	.byte	0x04, 0x12
        /*025a*/ 	.short	(.L_101 - .L_100)
	.align		4
.L_100:
        /*025c*/ 	.word	index@(_Z26consumer_kernel_membar_ctaPiS_S_)
        /*0260*/ 	.word	0x00000000


	//----- nvinfo : EIATTR_MIN_STACK_SIZE
	.align		4
.L_101:
        /*0264*/ 	.byte	0x04, 0x12
        /*0266*/ 	.short	(.L_103 - .L_102)
	.align		4
.L_102:
        /*0268*/ 	.word	index@(_Z26producer_kernel_membar_ctaPiS_)
        /*026c*/ 	.word	0x00000000


	//----- nvinfo : EIATTR_MIN_STACK_SIZE
	.align		4
.L_103:
        /*0270*/ 	.byte	0x04, 0x12
        /*0272*/ 	.short	(.L_105 - .L_104)
	.align		4
.L_104:
        /*0274*/ 	.word	index@(_Z25consumer_kernel_membar_glPiS_S_)
        /*0278*/ 	.word	0x00000000


	//----- nvinfo : EIATTR_MIN_STACK_SIZE
	.align		4
.L_105:
        /*027c*/ 	.byte	0x04, 0x12
        /*027e*/ 	.short	(.L_107 - .L_106)
	.align		4
.L_106:
        /*0280*/ 	.word	index@(_Z25producer_kernel_membar_glPiS_)
        /*0284*/ 	.word	0x00000000
.L_107:


//--------------------- .nv.compat                --------------------------
	.section	.nv.compat,"",@"SHT_CUDA_COMPAT_INFO"
	.align	4
        /*0000*/ 	.byte	0x02, 0x09, 0x00, 0x00, 0x02, 0x02, 0x01, 0x00, 0x02, 0x05, 0x05, 0x00, 0x03, 0x07, 0x01, 0x01
        /*0010*/ 	.byte	0x02, 0x03, 0x00, 0x00, 0x02, 0x06, 0x01, 0x00, 0x04, 0x0b, 0x08, 0x00, 0x09, 0x00, 0x00, 0x00
        /*0020*/ 	.byte	0x00, 0x00, 0x00, 0x00


//--------------------- .nv.info._Z33consumer_kernel_fence_acq_rel_sysPiS_S_ --------------------------
	.section	.nv.info._Z33consumer_kernel_fence_acq_rel_sysPiS_S_,"",@"SHT_CUDA_INFO"
	.sectionflags	@""
	.align	4


	//----- nvinfo : EIATTR_CUDA_API_VERSION
	.align		4
        /*0000*/ 	.byte	0x04, 0x37
        /*0002*/ 	.short	(.L_109 - .L_108)
.L_108:
        /*0004*/ 	.word	0x00000082


	//----- nvinfo : EIATTR_KPARAM_INFO
	.align		4
.L_109:
        /*0008*/ 	.byte	0x04, 0x17
        /*000a*/ 	.short	(.L_111 - .L_110)
.L_110:
        /*000c*/ 	.word	0x00000000
        /*0010*/ 	.short	0x0002
        /*0012*/ 	.short	0x0010
        /*0014*/ 	.byte	0x00, 0xf5, 0x21, 0x00


	//----- nvinfo : EIATTR_KPARAM_INFO
	.align		4
.L_111:
        /*0018*/ 	.byte	0x04, 0x17
        /*001a*/ 	.short	(.L_113 - .L_112)
.L_112:
        /*001c*/ 	.word	0x00000000
        /*0020*/ 	.short	0x0001
        /*0022*/ 	.short	0x0008
        /*0024*/ 	.byte	0x00, 0xf5, 0x21, 0x00


	//----- nvinfo : EIATTR_KPARAM_INFO
	.align		4
.L_113:
        /*0028*/ 	.byte	0x04, 0x17
        /*002a*/ 	.short	(.L_115 - .L_114)
.L_114:
        /*002c*/ 	.word	0x00000000
        /*0030*/ 	.short	0x0000
        /*0032*/ 	.short	0x0000
        /*0034*/ 	.byte	0x00, 0xf5, 0x21, 0x00


	//----- nvinfo : EIATTR_SPARSE_MMA_MASK
	.align		4
.L_115:
        /*0038*/ 	.byte	0x03, 0x50
        /*003a*/ 	.short	0x0000


	//----- nvinfo : EIATTR_MAXREG_COUNT
	.align		4
        /*003c*/ 	.byte	0x03, 0x1b
        /*003e*/ 	.short	0x00ff


	//----- nvinfo : EIATTR_MERCURY_ISA_VERSION
	.align		4
        /*0040*/ 	.byte	0x03, 0x5f
        /*0042*/ 	.short	0x0101


	//----- nvinfo : EIATTR_VRC_CTA_INIT_COUNT
	.align		4
        /*0044*/ 	.byte	0x02, 0x4a
	.zero		1
	.zero		1


	//----- nvinfo : EIATTR_EXIT_INSTR_OFFSETS
	.align		4
        /*0048*/ 	.byte	0x04, 0x1c
        /*004a*/ 	.short	(.L_117 - .L_116)


	//   ....[0]....
.L_116:
        /*004c*/ 	.word	0x00000030


	//   ....[1]....
        /*0050*/ 	.word	0x00000140


	//----- nvinfo : EIATTR_CRS_STACK_SIZE
	.align		4
.L_117:
        /*0054*/ 	.byte	0x04, 0x1e
        /*0056*/ 	.short	(.L_119 - .L_118)
.L_118:
        /*0058*/ 	.word	0x00000000


	//----- nvinfo : EIATTR_CBANK_PARAM_SIZE
	.align		4
.L_119:
        /*005c*/ 	.byte	0x03, 0x19
        /*005e*/ 	.short	0x0018


	//----- nvinfo : EIATTR_PARAM_CBANK
	.align		4
        /*0060*/ 	.byte	0x04, 0x0a
        /*0062*/ 	.short	(.L_121 - .L_120)
	.align		4
.L_120:
        /*0064*/ 	.word	index@(.nv.constant0._Z33consumer_kernel_fence_acq_rel_sysPiS_S_)
        /*0068*/ 	.short	0x0380
        /*006a*/ 	.short	0x0018


	//----- nvinfo : EIATTR_SW_WAR
	.align		4
.L_121:
        /*006c*/ 	.byte	0x04, 0x36
        /*006e*/ 	.short	(.L_123 - .L_122)
.L_122:
        /*0070*/ 	.word	0x00000008
.L_123:


//--------------------- .nv.info._Z33producer_kernel_fence_acq_rel_sysPiS_ --------------------------
	.section	.nv.info._Z33producer_kernel_fence_acq_rel_sysPiS_,"",@"SHT_CUDA_INFO"
	.sectionflags	@""
	.align	4


	//----- nvinfo : EIATTR_CUDA_API_VERSION
	.align		4
        /*0000*/ 	.byte	0x04, 0x37
        /*0002*/ 	.short	(.L_125 - .L_124)
.L_124:
        /*0004*/ 	.word	0x00000082


	//----- nvinfo : EIATTR_KPARAM_INFO
	.align		4
.L_125:
        /*0008*/ 	.byte	0x04, 0x17
        /*000a*/ 	.short	(.L_127 - .L_126)
.L_126:
        /*000c*/ 	.word	0x00000000
        /*0010*/ 	.short	0x0001
        /*0012*/ 	.short	0x0008
        /*0014*/ 	.byte	0x00, 0xf5, 0x21, 0x00


	//----- nvinfo : EIATTR_KPARAM_INFO
	.align		4
.L_127:
        /*0018*/ 	.byte	0x04, 0x17
        /*001a*/ 	.short	(.L_129 - .L_128)
.L_128:
        /*001c*/ 	.word	0x00000000
        /*0020*/ 	.short	0x0000
        /*0022*/ 	.short	0x0000
        /*0024*/ 	.byte	0x00, 0xf5, 0x21, 0x00


	//----- nvinfo : EIATTR_SPARSE_MMA_MASK
	.align		4
.L_129:
        /*0028*/ 	.byte	0x03, 0x50
        /*002a*/ 	.short	0x0000


	//----- nvinfo : EIATTR_MAXREG_COUNT
	.align		4
        /*002c*/ 	.byte	0x03, 0x1b
        /*002e*/ 	.short	0x00ff


	//----- nvinfo : EIATTR_MERCURY_ISA_VERSION
	.align		4
        /*0030*/ 	.byte	0x03, 0x5f
        /*0032*/ 	.short	0x0101


	//----- nvinfo : EIATTR_VRC_CTA_INIT_COUNT
	.align		4
        /*0034*/ 	.byte	0x02, 0x4a
	.zero		1
	.zero		1


	//----- nvinfo : EIATTR_EXIT_INSTR_OFFSETS
	.align		4
        /*0038*/ 	.byte	0x04, 0x1c
        /*003a*/ 	.short	(.L_131 - .L_130)


	//   ....[0]....
.L_130:
        /*003c*/ 	.word	0x00000030


	//   ....[1]....
        /*0040*/ 	.word	0x000000f0


	//----- nvinfo : EIATTR_CBANK_PARAM_SIZE
	.align		4
.L_131:
        /*0044*/ 	.byte	0x03, 0x19
        /*0046*/ 	.short	0x0010


	//----- nvinfo : EIATTR_PARAM_CBANK
	.align		4
        /*0048*/ 	.byte	0x04, 0x0a
        /*004a*/ 	.short	(.L_133 - .L_132)
	.align		4
.L_132:
        /*004c*/ 	.word	index@(.nv.constant0._Z33producer_kernel_fence_acq_rel_sysPiS_)
        /*0050*/ 	.short	0x0380
        /*0052*/ 	.short	0x0010


	//----- nvinfo : EIATTR_SW_WAR
	.align		4
.L_133:
        /*0054*/ 	.byte	0x04, 0x36
        /*0056*/ 	.short	(.L_135 - .L_134)
.L_134:
        /*0058*/ 	.word	0x00000008
.L_135:


//--------------------- .nv.info._Z33consumer_kernel_fence_acq_rel_gpuPiS_S_ --------------------------
	.section	.nv.info._Z33consumer_kernel_fence_acq_rel_gpuPiS_S_,"",@"SHT_CUDA_INFO"
	.sectionflags	@""
	.align	4


	//----- nvinfo : EIATTR_CUDA_API_VERSION
	.align		4
        /*0000*/ 	.byte	0x04, 0x37
        /*0002*/ 	.short	(.L_137 - .L_136)
.L_136:
        /*0004*/ 	.word	0x00000082


	//----- nvinfo : EIATTR_KPARAM_INFO
	.align		4
.L_137:
        /*0008*/ 	.byte	0x04, 0x17
        /*000a*/ 	.short	(.L_139 - .L_138)
.L_138:
        /*000c*/ 	.word	0x00000000
        /*0010*/ 	.short	0x0002
        /*0012*/ 	.short	0x0010
        /*0014*/ 	.byte	0x00, 0xf5, 0x21, 0x00


	//----- nvinfo : EIATTR_KPARAM_INFO
	.align		4
.L_139:
        /*0018*/ 	.byte	0x04, 0x17
        /*001a*/ 	.short	(.L_141 - .L_140)
.L_140:
        /*001c*/ 	.word	0x00000000
        /*0020*/ 	.short	0x0001
        /*0022*/ 	.short	0x0008
        /*0024*/ 	.byte	0x00, 0xf5, 0x21, 0x00


	//----- nvinfo : EIATTR_KPARAM_INFO
	.align		4
.L_141:
        /*0028*/ 	.byte	0x04, 0x17
        /*002a*/ 	.short	(.L_143 - .L_142)
.L_142:
        /*002c*/ 	.word	0x00000000
        /*0030*/ 	.short	0x0000
        /*0032*/ 	.short	0x0000
        /*0034*/ 	.byte	0x00, 0xf5, 0x21, 0x00


	//----- nvinfo : EIATTR_SPARSE_MMA_MASK
	.align		4
.L_143:
        /*0038*/ 	.byte	0x03, 0x50
        /*003a*/ 	.short	0x0000


	//----- nvinfo : EIATTR_MAXREG_COUNT
	.align		4
        /*003c*/ 	.byte	0x03, 0x1b
        /*003e*/ 	.short	0x00ff


	//----- nvinfo : EIATTR_MERCURY_ISA_VERSION
	.align		4
        /*0040*/ 	.byte	0x03, 0x5f
        /*0042*/ 	.short	0x0101


	//----- nvinfo : EIATTR_VRC_CTA_INIT_COUNT
	.align		4
        /*0044*/ 	.byte	0x02, 0x4a
	.zero		1
	.zero		1


	//----- nvinfo : EIATTR_EXIT_INSTR_OFFSETS
	.align		4
        /*0048*/ 	.byte	0x04, 0x1c
        /*004a*/ 	.short	(.L_145 - .L_144)


	//   ....[0]....
.L_144:
        /*004c*/ 	.word	0x00000030


	//   ....[1]....
        /*0050*/ 	.word	0x00000140


	//----- nvinfo : EIATTR_CRS_STACK_SIZE
	.align		4
.L_145:
        /*0054*/ 	.byte	0x04, 0x1e
        /*0056*/ 	.short	(.L_147 - .L_146)
.L_146:
        /*0058*/ 	.word	0x00000000


	//----- nvinfo : EIATTR_CBANK_PARAM_SIZE
	.align		4
.L_147:
        /*005c*/ 	.byte	0x03, 0x19
        /*005e*/ 	.short	0x0018


	//----- nvinfo : EIATTR_PARAM_CBANK
	.align		4
        /*0060*/ 	.byte	0x04, 0x0a
        /*0062*/ 	.short	(.L_149 - .L_148)
	.align		4
.L_148:
        /*0064*/ 	.word	index@(.nv.constant0._Z33consumer_kernel_fence_acq_rel_gpuPiS_S_)
        /*0068*/ 	.short	0x0380
        /*006a*/ 	.short	0x0018


	//----- nvinfo : EIATTR_SW_WAR
	.align		4
.L_149:
        /*006c*/ 	.byte	0x04, 0x36
        /*006e*/ 	.short	(.L_151 - .L_150)
.L_150:
        /*0070*/ 	.word	0x00000008
.L_151:


//--------------------- .nv.info._Z33producer_kernel_fence_acq_rel_gpuPiS_ --------------------------
	.section	.nv.info._Z33producer_kernel_fence_acq_rel_gpuPiS_,"",@"SHT_CUDA_INFO"
	.sectionflags	@""
	.align	4


	//----- nvinfo : EIATTR_CUDA_API_VERSION
	.align		4
        /*0000*/ 	.byte	0x04, 0x37
        /*0002*/ 	.short	(.L_153 - .L_152)
.L_152:
        /*0004*/ 	.word	0x00000082


	//----- nvinfo : EIATTR_KPARAM_INFO
	.align		4
.L_153:
        /*0008*/ 	.byte	0x04, 0x17
        /*000a*/ 	.short	(.L_155 - .L_154)
.L_154:
        /*000c*/ 	.word	0x00000000
        /*0010*/ 	.short	0x0001
        /*0012*/ 	.short	0x0008
        /*0014*/ 	.byte	0x00, 0xf5, 0x21, 0x00


	//----- nvinfo : EIATTR_KPARAM_INFO
	.align		4
.L_155:
        /*0018*/ 	.byte	0x04, 0x17
        /*001a*/ 	.short	(.L_157 - .L_156)
.L_156:
        /*001c*/ 	.word	0x00000000
        /*0020*/ 	.short	0x0000
        /*0022*/ 	.short	0x0000
        /*0024*/ 	.byte	0x00, 0xf5, 0x21, 0x00


	//----- nvinfo : EIATTR_SPARSE_MMA_MASK
	.align		4
.L_157:
        /*0028*/ 	.byte	0x03, 0x50
        /*002a*/ 	.short	0x0000


	//----- nvinfo : EIATTR_MAXREG_COUNT
	.align		4
        /*002c*/ 	.byte	0x03, 0x1b
        /*002e*/ 	.short	0x00ff


	//----- nvinfo : EIATTR_MERCURY_ISA_VERSION
	.align		4
        /*0030*/ 	.byte	0x03, 0x5f
        /*0032*/ 	.short	0x0101


	//----- nvinfo : EIATTR_VRC_CTA_INIT_COUNT
	.align		4
        /*0034*/ 	.byte	0x02, 0x4a
	.zero		1
	.zero		1


	//----- nvinfo : EIATTR_EXIT_INSTR_OFFSETS
	.align		4
        /*0038*/ 	.byte	0x04, 0x1c
        /*003a*/ 	.short	(.L_159 - .L_158)


	//   ....[0]....
.L_158:
        /*003c*/ 	.word	0x00000030


	//   ....[1]....
        /*0040*/ 	.word	0x000000d0


	//----- nvinfo : EIATTR_CBANK_PARAM_SIZE
	.align		4
.L_159:
        /*0044*/ 	.byte	0x03, 0x19
        /*0046*/ 	.short	0x0010


	//----- nvinfo : EIATTR_PARAM_CBANK
	.align		4
        /*0048*/ 	.byte	0x04, 0x0a
        /*004a*/ 	.short	(.L_161 - .L_160)
	.align		4
.L_160:
        /*004c*/ 	.word	index@(.nv.constant0._Z33producer_kernel_fence_acq_rel_gpuPiS_)
        /*0050*/ 	.short	0x0380
        /*0052*/ 	.short	0x0010


	//----- nvinfo : EIATTR_SW_WAR
	.align		4
.L_161:
        /*0054*/ 	.byte	0x04, 0x36
        /*0056*/ 	.short	(.L_163 - .L_162)
.L_162:
        /*0058*/ 	.word	0x00000008
.L_163:


//--------------------- .nv.info._Z33consumer_kernel_fence_acq_rel_ctaPiS_S_ --------------------------
	.section	.nv.info._Z33consumer_kernel_fence_acq_rel_ctaPiS_S_,"",@"SHT_CUDA_INFO"
	.sectionflags	@""
	.align	4


	//----- nvinfo : EIATTR_CUDA_API_VERSION
	.align		4
        /*0000*/ 	.byte	0x04, 0x37
        /*0002*/ 	.short	(.L_165 - .L_164)
.L_164:
        /*0004*/ 	.word	0x00000082


	//----- nvinfo : EIATTR_KPARAM_INFO
	.align		4
.L_165:
        /*0008*/ 	.byte	0x04, 0x17
        /*000a*/ 	.short	(.L_167 - .L_166)
.L_166:
        /*000c*/ 	.word	0x00000000
        /*0010*/ 	.short	0x0002
        /*0012*/ 	.short	0x0010
        /*0014*/ 	.byte	0x00, 0xf5, 0x21, 0x00


	//----- nvinfo : EIATTR_KPARAM_INFO
	.align		4
.L_167:
        /*0018*/ 	.byte	0x04, 0x17
        /*001a*/ 	.short	(.L_169 - .L_168)
.L_168:
        /*001c*/ 	.word	0x00000000
        /*0020*/ 	.short	0x0001
        /*0022*/ 	.short	0x0008
        /*0024*/ 	.byte	0x00, 0xf5, 0x21, 0x00


	//----- nvinfo : EIATTR_KPARAM_INFO
	.align		4
.L_169:
        /*0028*/ 	.byte	0x04, 0x17
        /*002a*/ 	.short	(.L_171 - .L_170)
.L_170:
        /*002c*/ 	.word	0x00000000
        /*0030*/ 	.short	0x0000
        /*0032*/ 	.short	0x0000
        /*0034*/ 	.byte	0x00, 0xf5, 0x21, 0x00


	//----- nvinfo : EIATTR_SPARSE_MMA_MASK
	.align		4
.L_171:
        /*0038*/ 	.byte	0x03, 0x50
        /*003a*/ 	.short	0x0000


	//----- nvinfo : EIATTR_MAXREG_COUNT
	.align		4
        /*003c*/ 	.byte	0x03, 0x1b
        /*003e*/ 	.short	0x00ff


	//----- nvinfo : EIATTR_MERCURY_ISA_VERSION
	.align		4
        /*0040*/ 	.byte	0x03, 0x5f
        /*0042*/ 	.short	0x0101


	//----- nvinfo : EIATTR_VRC_CTA_INIT_COUNT
	.align		4
        /*0044*/ 	.byte	0x02, 0x4a
	.zero		1
	.zero		1


	//----- nvinfo : EIATTR_EXIT_INSTR_OFFSETS
	.align		4
        /*0048*/ 	.byte	0x04, 0x1c
        /*004a*/ 	.short	(.L_173 - .L_172)


	//   ....[0]....
.L_172:
        /*004c*/ 	.word	0x00000030


	//   ....[1]....
        /*0050*/ 	.word	0x00000120


	//----- nvinfo : EIATTR_CRS_STACK_SIZE
	.align		4
.L_173:
        /*0054*/ 	.byte	0x04, 0x1e
        /*0056*/ 	.short	(.L_175 - .L_174)
.L_174:
        /*0058*/ 	.word	0x00000000


	//----- nvinfo : EIATTR_CBANK_PARAM_SIZE
	.align		4
.L_175:
        /*005c*/ 	.byte	0x03, 0x19
        /*005e*/ 	.short	0x0018


	//----- nvinfo : EIATTR_PARAM_CBANK
	.align		4
        /*0060*/ 	.byte	0x04, 0x0a
        /*0062*/ 	.short	(.L_177 - .L_176)
	.align		4
.L_176:
        /*0064*/ 	.word	index@(.nv.constant0._Z33consumer_kernel_fence_acq_rel_ctaPiS_S_)
        /*0068*/ 	.short	0x0380
        /*006a*/ 	.short	0x0018


	//----- nvinfo : EIATTR_SW_WAR
	.align		4
.L_177:
        /*006c*/ 	.byte	0x04, 0x36
        /*006e*/ 	.short	(.L_179 - .L_178)
.L_178:
        /*0070*/ 	.word	0x00000008
.L_179:


//--------------------- .nv.info._Z33producer_kernel_fence_acq_rel_ctaPiS_ --------------------------
	.section	.nv.info._Z33producer_kernel_fence_acq_rel_ctaPiS_,"",@"SHT_CUDA_INFO"
	.sectionflags	@""
	.align	4


	//----- nvinfo : EIATTR_CUDA_API_VERSION
	.align		4
        /*0000*/ 	.byte	0x04, 0x37
        /*0002*/ 	.short	(.L_181 - .L_180)
.L_180:
        /*0004*/ 	.word	0x00000082


	//----- nvinfo : EIATTR_KPARAM_INFO
	.align		4
.L_181:
        /*0008*/ 	.byte	0x04, 0x17
        /*000a*/ 	.short	(.L_183 - .L_182)
.L_182:
        /*000c*/ 	.word	0x00000000
        /*0010*/ 	.short	0x0001
        /*0012*/ 	.short	0x0008
        /*0014*/ 	.byte	0x00, 0xf5, 0x21, 0x00


	//----- nvinfo : EIATTR_KPARAM_INFO
	.align		4
.L_183:
        /*0018*/ 	.byte	0x04, 0x17
        /*001a*/ 	.short	(.L_185 - .L_184)
.L_184:
        /*001c*/ 	.word	0x00000000
        /*0020*/ 	.short	0x0000
        /*0022*/ 	.short	0x0000
        /*0024*/ 	.byte	0x00, 0xf5, 0x21, 0x00


	//----- nvinfo : EIATTR_SPARSE_MMA_MASK
	.align		4
.L_185:
        /*0028*/ 	.byte	0x03, 0x50
        /*002a*/ 	.short	0x0000


	//----- nvinfo : EIATTR_MAXREG_COUNT
	.align		4
        /*002c*/ 	.byte	0x03, 0x1b
        /*002e*/ 	.short	0x00ff


	//----- nvinfo : EIATTR_MERCURY_ISA_VERSION
	.align		4
        /*0030*/ 	.byte	0x03, 0x5f
        /*0032*/ 	.short	0x0101


	//----- nvinfo : EIATTR_VRC_CTA_INIT_COUNT
	.align		4
        /*0034*/ 	.byte	0x02, 0x4a
	.zero		1
	.zero		1


	//----- nvinfo : EIATTR_EXIT_INSTR_OFFSETS
	.align		4
        /*0038*/ 	.byte	0x04, 0x1c
        /*003a*/ 	.short	(.L_187 - .L_186)


	//   ....[0]....
.L_186:
        /*003c*/ 	.word	0x00000030


	//   ....[1]....
        /*0040*/ 	.word	0x000000d0


	//----- nvinfo : EIATTR_CBANK_PARAM_SIZE
	.align		4
.L_187:
        /*0044*/ 	.byte	0x03, 0x19
        /*0046*/ 	.short	0x0010


	//----- nvinfo : EIATTR_PARAM_CBANK
	.align		4
        /*0048*/ 	.byte	0x04, 0x0a
        /*004a*/ 	.short	(.L_189 - .L_188)
	.align		4
.L_188:
        /*004c*/ 	.word	index@(.nv.constant0._Z33producer_kernel_fence_acq_rel_ctaPiS_)
        /*0050*/ 	.short	0x0380
        /*0052*/ 	.short	0x0010


	//----- nvinfo : EIATTR_SW_WAR
	.align		4
.L_189:
        /*0054*/ 	.byte	0x04, 0x36
        /*0056*/ 	.short	(.L_191 - .L_190)
.L_190:
        /*0058*/ 	.word	0x00000008
.L_191:


//--------------------- .nv.info._Z28consumer_kernel_fence_sc_sysPiS_S_ --------------------------
	.section	.nv.info._Z28consumer_kernel_fence_sc_sysPiS_S_,"",@"SHT_CUDA_INFO"
	.sectionflags	@""
	.align	4


	//----- nvinfo : EIATTR_CUDA_API_VERSION
	.align		4
        /*0000*/ 	.byte	0x04, 0x37
        /*0002*/ 	.short	(.L_193 - .L_192)
.L_192:
        /*0004*/ 	.word	0x00000082


	//----- nvinfo : EIATTR_KPARAM_INFO
	.align		4
.L_193:
        /*0008*/ 	.byte	0x04, 0x17
        /*000a*/ 	.short	(.L_195 - .L_194)
.L_194:
        /*000c*/ 	.word	0x00000000
        /*0010*/ 	.short	0x0002
        /*0012*/ 	.short	0x0010
        /*0014*/ 	.byte	0x00, 0xf5, 0x21, 0x00


	//----- nvinfo : EIATTR_KPARAM_INFO
	.align		4
.L_195:
        /*0018*/ 	.byte	0x04, 0x17
        /*001a*/ 	.short	(.L_197 - .L_196)
.L_196:
        /*001c*/ 	.word	0x00000000
        /*0020*/ 	.short	0x0001
        /*0022*/ 	.short	0x0008
        /*0024*/ 	.byte	0x00, 0xf5, 0x21, 0x00


	//----- nvinfo : EIATTR_KPARAM_INFO
	.align		4
.L_197:
        /*0028*/ 	.byte	0x04, 0x17
        /*002a*/ 	.short	(.L_199 - .L_198)
.L_198:
        /*002c*/ 	.word	0x00000000
        /*0030*/ 	.short	0x0000
        /*0032*/ 	.short	0x0000
        /*0034*/ 	.byte	0x00, 0xf5, 0x21, 0x00


	//----- nvinfo : EIATTR_SPARSE_MMA_MASK
	.align		4
.L_199:
        /*0038*/ 	.byte	0x03, 0x50
        /*003a*/ 	.short	0x0000


	//----- nvinfo : EIATTR_MAXREG_COUNT
	.align		4
        /*003c*/ 	.byte	0x03, 0x1b
        /*003e*/ 	.short	0x00ff


	//----- nvinfo : EIATTR_MERCURY_ISA_VERSION
	.align		4
        /*0040*/ 	.byte	0x03, 0x5f
        /*0042*/ 	.short	0x0101


	//----- nvinfo : EIATTR_VRC_CTA_INIT_COUNT
	.align		4
        /*0044*/ 	.byte	0x02, 0x4a
	.zero		1
	.zero		1


	//----- nvinfo : EIATTR_EXIT_INSTR_OFFSETS
	.align		4
        /*0048*/ 	.byte	0x04, 0x1c
        /*004a*/ 	.short	(.L_201 - .L_200)


	//   ....[0]....
.L_200:
        /*004c*/ 	.word	0x00000030


	//   ....[1]....
        /*0050*/ 	.word	0x00000140


	//----- nvinfo : EIATTR_CRS_STACK_SIZE
	.align		4
.L_201:
        /*0054*/ 	.byte	0x04, 0x1e
        /*0056*/ 	.short	(.L_203 - .L_202)
.L_202:
        /*0058*/ 	.word	0x00000000


	//----- nvinfo : EIATTR_CBANK_PARAM_SIZE
	.align		4
.L_203:
        /*005c*/ 	.byte	0x03, 0x19
        /*005e*/ 	.short	0x0018


	//----- nvinfo : EIATTR_PARAM_CBANK
	.align		4
        /*0060*/ 	.byte	0x04, 0x0a
        /*0062*/ 	.short	(.L_205 - .L_204)
	.align		4
.L_204:
        /*0064*/ 	.word	index@(.nv.constant0._Z28consumer_kernel_fence_sc_sysPiS_S_)
        /*0068*/ 	.short	0x0380
        /*006a*/ 	.short	0x0018


	//----- nvinfo : EIATTR_SW_WAR
	.align		4
.L_205:
        /*006c*/ 	.byte	0x04, 0x36
        /*006e*/ 	.short	(.L_207 - .L_206)
.L_206:
        /*0070*/ 	.word	0x00000008
.L_207:


//--------------------- .nv.info._Z28producer_kernel_fence_sc_sysPiS_ --------------------------
	.section	.nv.info._Z28producer_kernel_fence_sc_sysPiS_,"",@"SHT_CUDA_INFO"
	.sectionflags	@""
	.align	4


	//----- nvinfo : EIATTR_CUDA_API_VERSION
	.align		4
        /*0000*/ 	.byte	0x04, 0x37
        /*0002*/ 	.short	(.L_209 - .L_208)
.L_208:
        /*0004*/ 	.word	0x00000082


	//----- nvinfo : EIATTR_KPARAM_INFO
	.align		4
.L_209:
        /*0008*/ 	.byte	0x04, 0x17
        /*000a*/ 	.short	(.L_211 - .L_210)
.L_210:
        /*000c*/ 	.word	0x00000000
        /*0010*/ 	.short	0x0001
        /*0012*/ 	.short	0x0008
        /*0014*/ 	.byte	0x00, 0xf5, 0x21, 0x00


	//----- nvinfo : EIATTR_KPARAM_INFO
	.align		4
.L_211:
        /*0018*/ 	.byte	0x04, 0x17
        /*001a*/ 	.short	(.L_213 - .L_212)
.L_212:
        /*001c*/ 	.word	0x00000000
        /*0020*/ 	.short	0x0000
        /*0022*/ 	.short	0x0000
        /*0024*/ 	.byte	0x00, 0xf5, 0x21, 0x00


	//----- nvinfo : EIATTR_SPARSE_MMA_MASK
	.align		4
.L_213:
        /*0028*/ 	.byte	0x03, 0x50
        /*002a*/ 	.short	0x0000


	//----- nvinfo : EIATTR_MAXREG_COUNT
	.align		4
        /*002c*/ 	.byte	0x03, 0x1b
        /*002e*/ 	.short	0x00ff


	//----- nvinfo : EIATTR_MERCURY_ISA_VERSION
	.align		4
        /*0030*/ 	.byte	0x03, 0x5f
        /*0032*/ 	.short	0x0101


	//----- nvinfo : EIATTR_VRC_CTA_INIT_COUNT
	.align		4
        /*0034*/ 	.byte	0x02, 0x4a
	.zero		1
	.zero		1


	//----- nvinfo : EIATTR_EXIT_INSTR_OFFSETS
	.align		4
        /*0038*/ 	.byte	0x04, 0x1c
        /*003a*/ 	.short	(.L_215 - .L_214)


	//   ....[0]....
.L_214:
        /*003c*/ 	.word	0x00000030


	//   ....[1]....
        /*0040*/ 	.word	0x000000f0


	//----- nvinfo : EIATTR_CBANK_PARAM_SIZE
	.align		4
.L_215:
        /*0044*/ 	.byte	0x03, 0x19
        /*0046*/ 	.short	0x0010


	//----- nvinfo : EIATTR_PARAM_CBANK
	.align		4
        /*0048*/ 	.byte	0x04, 0x0a
        /*004a*/ 	.short	(.L_217 - .L_216)
	.align		4
.L_216:
        /*004c*/ 	.word	index@(.nv.constant0._Z28producer_kernel_fence_sc_sysPiS_)
        /*0050*/ 	.short	0x0380
        /*0052*/ 	.short	0x0010


	//----- nvinfo : EIATTR_SW_WAR
	.align		4
.L_217:
        /*0054*/ 	.byte	0x04, 0x36
        /*0056*/ 	.short	(.L_219 - .L_218)
.L_218:
        /*0058*/ 	.word	0x00000008
.L_219:


//--------------------- .nv.info._Z28consumer_kernel_fence_sc_gpuPiS_S_ --------------------------
	.section	.nv.info._Z28consumer_kernel_fence_sc_gpuPiS_S_,"",@"SHT_CUDA_INFO"
	.sectionflags	@""
	.align	4


	//----- nvinfo : EIATTR_CUDA_API_VERSION
	.align		4
        /*0000*/ 	.byte	0x04, 0x37
        /*0002*/ 	.short	(.L_221 - .L_220)
.L_220:
        /*0004*/ 	.word	0x00000082


	//----- nvinfo : EIATTR_KPARAM_INFO
	.align		4
.L_221:
        /*0008*/ 	.byte	0x04, 0x17
        /*000a*/ 	.short	(.L_223 - .L_222)
.L_222:
        /*000c*/ 	.word	0x00000000
        /*0010*/ 	.short	0x0002
        /*0012*/ 	.short	0x0010
        /*0014*/ 	.byte	0x00, 0xf5, 0x21, 0x00


	//----- nvinfo : EIATTR_KPARAM_INFO
	.align		4
.L_223:
        /*0018*/ 	.byte	0x04, 0x17
        /*001a*/ 	.short	(.L_225 - .L_224)
.L_224:
        /*001c*/ 	.word	0x00000000
        /*0020*/ 	.short	0x0001
        /*0022*/ 	.short	0x0008
        /*0024*/ 	.byte	0x00, 0xf5, 0x21, 0x00


	//----- nvinfo : EIATTR_KPARAM_INFO
	.align		4
.L_225:
        /*0028*/ 	.byte	0x04, 0x17
        /*002a*/ 	.short	(.L_227 - .L_226)
.L_226:
        /*002c*/ 	.word	0x00000000
        /*0030*/ 	.short	0x0000
        /*0032*/ 	.short	0x0000
        /*0034*/ 	.byte	0x00, 0xf5, 0x21, 0x00


	//----- nvinfo : EIATTR_SPARSE_MMA_MASK
	.align		4
.L_227:
        /*0038*/ 	.byte	0x03, 0x50
        /*003a*/ 	.short	0x0000


	//----- nvinfo : EIATTR_MAXREG_COUNT
	.align		4
        /*003c*/ 	.byte	0x03, 0x1b
        /*003e*/ 	.short	0x00ff


	//----- nvinfo : EIATTR_MERCURY_ISA_VERSION
	.align		4
        /*0040*/ 	.byte	0x03, 0x5f
        /*0042*/ 	.short	0x0101


	//----- nvinfo : EIATTR_VRC_CTA_INIT_COUNT
	.align		4
        /*0044*/ 	.byte	0x02, 0x4a
	.zero		1
	.zero		1


	//----- nvinfo : EIATTR_EXIT_INSTR_OFFSETS
	.align		4
        /*0048*/ 	.byte	0x04, 0x1c
        /*004a*/ 	.short	(.L_229 - .L_228)


	//   ....[0]....
.L_228:
        /*004c*/ 	.word	0x00000030


	//   ....[1]....
        /*0050*/ 	.word	0x00000140


	//----- nvinfo : EIATTR_CRS_STACK_SIZE
	.align		4
.L_229:
        /*0054*/ 	.byte	0x04, 0x1e
        /*0056*/ 	.short	(.L_231 - .L_230)
.L_230:
        /*0058*/ 	.word	0x00000000


	//----- nvinfo : EIATTR_CBANK_PARAM_SIZE
	.align		4
.L_231:
        /*005c*/ 	.byte	0x03, 0x19
        /*005e*/ 	.short	0x0018


	//----- nvinfo : EIATTR_PARAM_CBANK
	.align		4
        /*0060*/ 	.byte	0x04, 0x0a
        /*0062*/ 	.short	(.L_233 - .L_232)
	.align		4
.L_232:
        /*0064*/ 	.word	index@(.nv.constant0._Z28consumer_kernel_fence_sc_gpuPiS_S_)
        /*0068*/ 	.short	0x0380
        /*006a*/ 	.short	0x0018


	//----- nvinfo : EIATTR_SW_WAR
	.align		4
.L_233:
        /*006c*/ 	.byte	0x04, 0x36
        /*006e*/ 	.short	(.L_235 - .L_234)
.L_234:
        /*0070*/ 	.word	0x00000008
.L_235:


//--------------------- .nv.info._Z28producer_kernel_fence_sc_gpuPiS_ --------------------------
	.section	.nv.info._Z28producer_kernel_fence_sc_gpuPiS_,"",@"SHT_CUDA_INFO"
	.sectionflags	@""
	.align	4


	//----- nvinfo : EIATTR_CUDA_API_VERSION
	.align		4
        /*0000*/ 	.byte	0x04, 0x37
        /*0002*/ 	.short	(.L_237 - .L_236)
.L_236:
        /*0004*/ 	.word	0x00000082


	//----- nvinfo : EIATTR_KPARAM_INFO
	.align		4
.L_237:
        /*0008*/ 	.byte	0x04, 0x17
        /*000a*/ 	.short	(.L_239 - .L_238)
.L_238:
        /*000c*/ 	.word	0x00000000
        /*0010*/ 	.short	0x0001
        /*0012*/ 	.short	0x0008
        /*0014*/ 	.byte	0x00, 0xf5, 0x21, 0x00


	//----- nvinfo : EIATTR_KPARAM_INFO
	.align		4
.L_239:
        /*0018*/ 	.byte	0x04, 0x17
        /*001a*/ 	.short	(.L_241 - .L_240)
.L_240:
        /*001c*/ 	.word	0x00000000
        /*0020*/ 	.short	0x0000
        /*0022*/ 	.short	0x0000
        /*0024*/ 	.byte	0x00, 0xf5, 0x21, 0x00


	//----- nvinfo : EIATTR_SPARSE_MMA_MASK
	.align		4
.L_241:
        /*0028*/ 	.byte	0x03, 0x50
        /*002a*/ 	.short	0x0000


	//----- nvinfo : EIATTR_MAXREG_COUNT
	.align		4
        /*002c*/ 	.byte	0x03, 0x1b
        /*002e*/ 	.short	0x00ff


	//----- nvinfo : EIATTR_MERCURY_ISA_VERSION
	.align		4
        /*0030*/ 	.byte	0x03, 0x5f
        /*0032*/ 	.short	0x0101


	//----- nvinfo : EIATTR_VRC_CTA_INIT_COUNT
	.align		4
        /*0034*/ 	.byte	0x02, 0x4a
	.zero		1
	.zero		1


	//----- nvinfo : EIATTR_EXIT_INSTR_OFFSETS
	.align		4
        /*0038*/ 	.byte	0x04, 0x1c
        /*003a*/ 	.short	(.L_243 - .L_242)


	//   ....[0]....
.L_242:
        /*003c*/ 	.word	0x00000030


	//   ....[1]....
        /*0040*/ 	.word	0x000000f0


	//----- nvinfo : EIATTR_CBANK_PARAM_SIZE
	.align		4
.L_243:
        /*0044*/ 	.byte	0x03, 0x19
        /*0046*/ 	.short	0x0010


	//----- nvinfo : EIATTR_PARAM_CBANK
	.align		4
        /*0048*/ 	.byte	0x04, 0x0a
        /*004a*/ 	.short	(.L_245 - .L_244)
	.align		4
.L_244:
        /*004c*/ 	.word	index@(.nv.constant0._Z28producer_kernel_fence_sc_gpuPiS_)
        /*0050*/ 	.short	0x0380
        /*0052*/ 	.short	0x0010


	//----- nvinfo : EIATTR_SW_WAR
	.align		4
.L_245:
        /*0054*/ 	.byte	0x04, 0x36
        /*0056*/ 	.short	(.L_247 - .L_246)
.L_246:
        /*0058*/ 	.word	0x00000008
.L_247:


//--------------------- .nv.info._Z28consumer_kernel_fence_sc_ctaPiS_S_ --------------------------
	.section	.nv.info._Z28consumer_kernel_fence_sc_ctaPiS_S_,"",@"SHT_CUDA_INFO"
	.sectionflags	@""
	.align	4


	//----- nvinfo : EIATTR_CUDA_API_VERSION
	.align		4
        /*0000*/ 	.byte	0x04, 0x37
        /*0002*/ 	.short	(.L_249 - .L_248)
.L_248:
        /*0004*/ 	.word	0x00000082


	//----- nvinfo : EIATTR_KPARAM_INFO
	.align		4
.L_249:
        /*0008*/ 	.byte	0x04, 0x17
        /*000a*/ 	.short	(.L_251 - .L_250)
.L_250:
        /*000c*/ 	.word	0x00000000
        /*0010*/ 	.short	0x0002
        /*0012*/ 	.short	0x0010
        /*0014*/ 	.byte	0x00, 0xf5, 0x21, 0x00


	//----- nvinfo : EIATTR_KPARAM_INFO
	.align		4
.L_251:
        /*0018*/ 	.byte	0x04, 0x17
        /*001a*/ 	.short	(.L_253 - .L_252)
.L_252:
        /*001c*/ 	.word	0x00000000
        /*0020*/ 	.short	0x0001
        /*0022*/ 	.short	0x0008
        /*0024*/ 	.byte	0x00, 0xf5, 0x21, 0x00


	//----- nvinfo : EIATTR_KPARAM_INFO
	.align		4
.L_253:
        /*0028*/ 	.byte	0x04, 0x17
        /*002a*/ 	.short	(.L_255 - .L_254)
.L_254:
        /*002c*/ 	.word	0x00000000
        /*0030*/ 	.short	0x0000
        /*0032*/ 	.short	0x0000
        /*0034*/ 	.byte	0x00, 0xf5, 0x21, 0x00


	//----- nvinfo : EIATTR_SPARSE_MMA_MASK
	.align		4
.L_255:
        /*0038*/ 	.byte	0x03, 0x50
        /*003a*/ 	.short	0x0000


	//----- nvinfo : EIATTR_MAXREG_COUNT
	.align		4
        /*003c*/ 	.byte	0x03, 0x1b
        /*003e*/ 	.short	0x00ff


	//----- nvinfo : EIATTR_MERCURY_ISA_VERSION
	.align		4
        /*0040*/ 	.byte	0x03, 0x5f
        /*0042*/ 	.short	0x0101


	//----- nvinfo : EIATTR_VRC_CTA_INIT_COUNT
	.align		4
        /*0044*/ 	.byte	0x02, 0x4a
	.zero		1
	.zero		1


	//----- nvinfo : EIATTR_EXIT_INSTR_OFFSETS
	.align		4
        /*0048*/ 	.byte	0x04, 0x1c
        /*004a*/ 	.short	(.L_257 - .L_256)


	//   ....[0]....
.L_256:
        /*004c*/ 	.word	0x00000030


	//   ....[1]....
        /*0050*/ 	.word	0x00000110


	//----- nvinfo : EIATTR_CRS_STACK_SIZE
	.align		4
.L_257:
        /*0054*/ 	.byte	0x04, 0x1e
        /*0056*/ 	.short	(.L_259 - .L_258)
.L_258:
        /*0058*/ 	.word	0x00000000


	//----- nvinfo : EIATTR_CBANK_PARAM_SIZE
	.align		4
.L_259:
        /*005c*/ 	.byte	0x03, 0x19
        /*005e*/ 	.short	0x0018


	//----- nvinfo : EIATTR_PARAM_CBANK
	.align		4
        /*0060*/ 	.byte	0x04, 0x0a
        /*0062*/ 	.short	(.L_261 - .L_260)
	.align		4
.L_260:
        /*0064*/ 	.word	index@(.nv.constant0._Z28consumer_kernel_fence_sc_ctaPiS_S_)
        /*0068*/ 	.short	0x0380
        /*006a*/ 	.short	0x0018


	//----- nvinfo : EIATTR_SW_WAR
	.align		4
.L_261:
        /*006c*/ 	.byte	0x04, 0x36
        /*006e*/ 	.short	(.L_263 - .L_262)
.L_262:
        /*0070*/ 	.word	0x00000008
.L_263:


//--------------------- .nv.info._Z28producer_kernel_fence_sc_ctaPiS_ --------------------------
	.section	.nv.info._Z28producer_kernel_fence_sc_ctaPiS_,"",@"SHT_CUDA_INFO"
	.sectionflags	@""
	.align	4


	//----- nvinfo : EIATTR_CUDA_API_VERSION
	.align		4
        /*0000*/ 	.byte	0x04, 0x37
        /*0002*/ 	.short	(.L_265 - .L_264)
.L_264:
        /*0004*/ 	.word	0x00000082


	//----- nvinfo : EIATTR_KPARAM_INFO
	.align		4
.L_265:
        /*0008*/ 	.byte	0x04, 0x17
        /*000a*/ 	.short	(.L_267 - .L_266)
.L_266:
        /*000c*/ 	.word	0x00000000
        /*0010*/ 	.short	0x0001
        /*0012*/ 	.short	0x0008
        /*0014*/ 	.byte	0x00, 0xf5, 0x21, 0x00


	//----- nvinfo : EIATTR_KPARAM_INFO
	.align		4
.L_267:
        /*0018*/ 	.byte	0x04, 0x17
        /*001a*/ 	.short	(.L_269 - .L_268)
.L_268:
        /*001c*/ 	.word	0x00000000
        /*0020*/ 	.short	0x0000
        /*0022*/ 	.short	0x0000
        /*0024*/ 	.byte	0x00, 0xf5, 0x21, 0x00


	//----- nvinfo : EIATTR_SPARSE_MMA_MASK
	.align		4
.L_269:
        /*0028*/ 	.byte	0x03, 0x50
        /*002a*/ 	.short	0x0000


	//----- nvinfo : EIATTR_MAXREG_COUNT
	.align		4
        /*002c*/ 	.byte	0x03, 0x1b
        /*002e*/ 	.short	0x00ff


	//----- nvinfo : EIATTR_MERCURY_ISA_VERSION
	.align		4
        /*0030*/ 	.byte	0x03, 0x5f
        /*0032*/ 	.short	0x0101


	//----- nvinfo : EIATTR_VRC_CTA_INIT_COUNT
	.align		4
        /*0034*/ 	.byte	0x02, 0x4a
	.zero		1
	.zero		1


	//----- nvinfo : EIATTR_EXIT_INSTR_OFFSETS
	.align		4
        /*0038*/ 	.byte	0x04, 0x1c
        /*003a*/ 	.short	(.L_271 - .L_270)


	//   ....[0]....
.L_270:
        /*003c*/ 	.word	0x00000030


	//   ....[1]....
        /*0040*/ 	.word	0x000000c0


	//----- nvinfo : EIATTR_CBANK_PARAM_SIZE
	.align		4
.L_271:
        /*0044*/ 	.byte	0x03, 0x19
        /*0046*/ 	.short	0x0010


	//----- nvinfo : EIATTR_PARAM_CBANK
	.align		4
        /*0048*/ 	.byte	0x04, 0x0a
        /*004a*/ 	.short	(.L_273 - .L_272)
	.align		4
.L_272:
        /*004c*/ 	.word	index@(.nv.constant0._Z28producer_kernel_fence_sc_ctaPiS_)
        /*0050*/ 	.short	0x0380
        /*0052*/ 	.short	0x0010


	//----- nvinfo : EIATTR_SW_WAR
	.align		4
.L_273:
        /*0054*/ 	.byte	0x04, 0x36
        /*0056*/ 	.short	(.L_275 - .L_274)
.L_274:
        /*0058*/ 	.word	0x00000008
.L_275:


//--------------------- .nv.info._Z26consumer_kernel_membar_sysPiS_S_ --------------------------
	.section	.nv.info._Z26consumer_kernel_membar_sysPiS_S_,"",@"SHT_CUDA_INFO"
	.sectionflags	@""
	.align	4


	//----- nvinfo : EIATTR_CUDA_API_VERSION
	.align		4
        /*0000*/ 	.byte	0x04, 0x37
        /*0002*/ 	.short	(.L_277 - .L_276)
.L_276:
        /*0004*/ 	.word	0x00000082


	//----- nvinfo : EIATTR_KPARAM_INFO
	.align		4
.L_277:
        /*0008*/ 	.byte	0x04, 0x17
        /*000a*/ 	.short	(.L_279 - .L_278)
.L_278:
        /*000c*/ 	.word	0x00000000
        /*0010*/ 	.short	0x0002
        /*0012*/ 	.short	0x0010
        /*0014*/ 	.byte	0x00, 0xf5, 0x21, 0x00


	//----- nvinfo : EIATTR_KPARAM_INFO
	.align		4
.L_279:
        /*0018*/ 	.byte	0x04, 0x17
        /*001a*/ 	.short	(.L_281 - .L_280)
.L_280:
        /*001c*/ 	.word	0x00000000
        /*0020*/ 	.short	0x0001
        /*0022*/ 	.short	0x0008
        /*0024*/ 	.byte	0x00, 0xf5, 0x21, 0x00


	//----- nvinfo : EIATTR_KPARAM_INFO
	.align		4
.L_281:
        /*0028*/ 	.byte	0x04, 0x17
        /*002a*/ 	.short	(.L_283 - .L_282)
.L_282:
        /*002c*/ 	.word	0x00000000
        /*0030*/ 	.short	0x0000
        /*0032*/ 	.short	0x0000
        /*0034*/ 	.byte	0x00, 0xf5, 0x21, 0x00


	//----- nvinfo : EIATTR_SPARSE_MMA_MASK
	.align		4
.L_283:
        /*0038*/ 	.byte	0x03, 0x50
        /*003a*/ 	.short	0x0000


	//----- nvinfo : EIATTR_MAXREG_COUNT
	.align		4
        /*003c*/ 	.byte	0x03, 0x1b
        /*003e*/ 	.short	0x00ff


	//----- nvinfo : EIATTR_MERCURY_ISA_VERSION
	.align		4
        /*0040*/ 	.byte	0x03, 0x5f
        /*0042*/ 	.short	0x0101


	//----- nvinfo : EIATTR_VRC_CTA_INIT_COUNT
	.align		4
        /*0044*/ 	.byte	0x02, 0x4a
	.zero		1
	.zero		1


	//----- nvinfo : EIATTR_EXIT_INSTR_OFFSETS
	.align		4
        /*0048*/ 	.byte	0x04, 0x1c
        /*004a*/ 	.short	(.L_285 - .L_284)


	//   ....[0]....
.L_284:
        /*004c*/ 	.word	0x00000030


	//   ....[1]....
        /*0050*/ 	.word	0x00000140


	//----- nvinfo : EIATTR_CRS_STACK_SIZE
	.align		4
.L_285:
        /*0054*/ 	.byte	0x04, 0x1e
        /*0056*/ 	.short	(.L_287 - .L_286)
.L_286:
        /*0058*/ 	.word	0x00000000


	//----- nvinfo : EIATTR_CBANK_PARAM_SIZE
	.align		4
.L_287:
        /*005c*/ 	.byte	0x03, 0x19
        /*005e*/ 	.short	0x0018


	//----- nvinfo : EIATTR_PARAM_CBANK
	.align		4
        /*0060*/ 	.byte	0x04, 0x0a
        /*0062*/ 	.short	(.L_289 - .L_288)
	.align		4
.L_288:
        /*0064*/ 	.word	index@(.nv.constant0._Z26consumer_kernel_membar_sysPiS_S_)
        /*0068*/ 	.short	0x0380
        /*006a*/ 	.short	0x0018


	//----- nvinfo : EIATTR_SW_WAR
	.align		4
.L_289:
        /*006c*/ 	.byte	0x04, 0x36
        /*006e*/ 	.short	(.L_291 - .L_290)
.L_290:
        /*0070*/ 	.word	0x00000008
.L_291:


//--------------------- .nv.info._Z26producer_kernel_membar_sysPiS_ --------------------------
	.section	.nv.info._Z26producer_kernel_membar_sysPiS_,"",@"SHT_CUDA_INFO"
	.sectionflags	@""
	.align	4


	//----- nvinfo : EIATTR_CUDA_API_VERSION
	.align		4
        /*0000*/ 	.byte	0x04, 0x37
        /*0002*/ 	.short	(.L_293 - .L_292)
.L_292:
        /*0004*/ 	.word	0x00000082


	//----- nvinfo : EIATTR_KPARAM_INFO
	.align		4
.L_293:
        /*0008*/ 	.byte	0x04, 0x17
        /*000a*/ 	.short	(.L_295 - .L_294)
.L_294:
        /*000c*/ 	.word	0x00000000
        /*0010*/ 	.short	0x0001
        /*0012*/ 	.short	0x0008
        /*0014*/ 	.byte	0x00, 0xf5, 0x21, 0x00


	//----- nvinfo : EIATTR_KPARAM_INFO
	.align		4
.L_295:
        /*0018*/ 	.byte	0x04, 0x17
        /*001a*/ 	.short	(.L_297 - .L_296)
.L_296:
        /*001c*/ 	.word	0x00000000
        /*0020*/ 	.short	0x0000
        /*0022*/ 	.short	0x0000
        /*0024*/ 	.byte	0x00, 0xf5, 0x21, 0x00


	//----- nvinfo : EIATTR_SPARSE_MMA_MASK
	.align		4
.L_297:
        /*0028*/ 	.byte	0x03, 0x50
        /*002a*/ 	.short	0x0000


	//----- nvinfo : EIATTR_MAXREG_COUNT
	.align		4
        /*002c*/ 	.byte	0x03, 0x1b
        /*002e*/ 	.short	0x00ff


	//----- nvinfo : EIATTR_MERCURY_ISA_VERSION
	.align		4
        /*0030*/ 	.byte	0x03, 0x5f
        /*0032*/ 	.short	0x0101


	//----- nvinfo : EIATTR_VRC_CTA_INIT_COUNT
	.align		4
        /*0034*/ 	.byte	0x02, 0x4a
	.zero		1
	.zero		1


	//----- nvinfo : EIATTR_EXIT_INSTR_OFFSETS
	.align		4
        /*0038*/ 	.byte	0x04, 0x1c
        /*003a*/ 	.short	(.L_299 - .L_298)


	//   ....[0]....
.L_298:
        /*003c*/ 	.word	0x00000030


	//   ....[1]....
        /*0040*/ 	.word	0x000000f0


	//----- nvinfo : EIATTR_CBANK_PARAM_SIZE
	.align		4
.L_299:
        /*0044*/ 	.byte	0x03, 0x19
        /*0046*/ 	.short	0x0010


	//----- nvinfo : EIATTR_PARAM_CBANK
	.align		4
        /*0048*/ 	.byte	0x04, 0x0a
        /*004a*/ 	.short	(.L_301 - .L_300)
	.align		4
.L_300:
        /*004c*/ 	.word	index@(.nv.constant0._Z26producer_kernel_membar_sysPiS_)
        /*0050*/ 	.short	0x0380
        /*0052*/ 	.short	0x0010


	//----- nvinfo : EIATTR_SW_WAR
	.align		4
.L_301:
        /*0054*/ 	.byte	0x04, 0x36
        /*0056*/ 	.short	(.L_303 - .L_302)
.L_302:
        /*0058*/ 	.word	0x00000008
.L_303:


//--------------------- .nv.info._Z26consumer_kernel_membar_ctaPiS_S_ --------------------------
	.section	.nv.info._Z26consumer_kernel_membar_ctaPiS_S_,"",@"SHT_CUDA_INFO"
	.sectionflags	@""
	.align	4


	//----- nvinfo : EIATTR_CUDA_API_VERSION
	.align		4
        /*0000*/ 	.byte	0x04, 0x37
        /*0002*/ 	.short	(.L_305 - .L_304)
.L_304:
        /*0004*/ 	.word	0x00000082


	//----- nvinfo : EIATTR_KPARAM_INFO
	.align		4
.L_305:
        /*0008*/ 	.byte	0x04, 0x17
        /*000a*/ 	.short	(.L_307 - .L_306)
.L_306:
        /*000c*/ 	.word	0x00000000
        /*0010*/ 	.short	0x0002
        /*0012*/ 	.short	0x0010
        /*0014*/ 	.byte	0x00, 0xf5, 0x21, 0x00


	//----- nvinfo : EIATTR_KPARAM_INFO
	.align		4
.L_307:
        /*0018*/ 	.byte	0x04, 0x17
        /*001a*/ 	.short	(.L_309 - .L_308)
.L_308:
        /*001c*/ 	.word	0x00000000
        /*0020*/ 	.short	0x0001
        /*0022*/ 	.short	0x0008
        /*0024*/ 	.byte	0x00, 0xf5, 0x21, 0x00


	//----- nvinfo : EIATTR_KPARAM_INFO
	.align		4
.L_309:
        /*0028*/ 	.byte	0x04, 0x17
        /*002a*/ 	.short	(.L_311 - .L_310)
.L_310:
        /*002c*/ 	.word	0x00000000
        /*0030*/ 	.short	0x0000
        /*0032*/ 	.short	0x0000
        /*0034*/ 	.byte	0x00, 0xf5, 0x21, 0x00


	//----- nvinfo : EIATTR_SPARSE_MMA_MASK
	.align		4
.L_311:
        /*0038*/ 	.byte	0x03, 0x50
        /*003a*/ 	.short	0x0000


	//----- nvinfo : EIATTR_MAXREG_COUNT
	.align		4
        /*003c*/ 	.byte	0x03, 0x1b
        /*003e*/ 	.short	0x00ff


	//----- nvinfo : EIATTR_MERCURY_ISA_VERSION
	.align		4
        /*0040*/ 	.byte	0x03, 0x5f
        /*0042*/ 	.short	0x0101


	//----- nvinfo : EIATTR_VRC_CTA_INIT_COUNT
	.align		4
        /*0044*/ 	.byte	0x02, 0x4a
	.zero		1
	.zero		1


	//----- nvinfo : EIATTR_EXIT_INSTR_OFFSETS
	.align		4
        /*0048*/ 	.byte	0x04, 0x1c
        /*004a*/ 	.short	(.L_313 - .L_312)


	//   ....[0]....
.L_312:
        /*004c*/ 	.word	0x00000030


	//   ....[1]....
        /*0050*/ 	.word	0x00000110


	//----- nvinfo : EIATTR_CRS_STACK_SIZE
	.align		4
.L_313:
        /*0054*/ 	.byte	0x04, 0x1e
        /*0056*/ 	.short	(.L_315 - .L_314)
.L_314:
        /*0058*/ 	.word	0x00000000


	//----- nvinfo : EIATTR_CBANK_PARAM_SIZE
	.align		4
.L_315:
        /*005c*/ 	.byte	0x03, 0x19
        /*005e*/ 	.short	0x0018


	//----- nvinfo : EIATTR_PARAM_CBANK
	.align		4
        /*0060*/ 	.byte	0x04, 0x0a
        /*0062*/ 	.short	(.L_317 - .L_316)
	.align		4
.L_316:
        /*0064*/ 	.word	index@(.nv.constant0._Z26consumer_kernel_membar_ctaPiS_S_)
        /*0068*/ 	.short	0x0380
        /*006a*/ 	.short	0x0018


	//----- nvinfo : EIATTR_SW_WAR
	.align		4
.L_317:
        /*006c*/ 	.byte	0x04, 0x36
        /*006e*/ 	.short	(.L_319 - .L_318)
.L_318:
        /*0070*/ 	.word	0x00000008
.L_319:


//--------------------- .nv.info._Z26producer_kernel_membar_ctaPiS_ --------------------------
	.section	.nv.info._Z26producer_kernel_membar_ctaPiS_,"",@"SHT_CUDA_INFO"
	.sectionflags	@""
	.align	4


	//----- nvinfo : EIATTR_CUDA_API_VERSION
	.align		4
        /*0000*/ 	.byte	0x04, 0x37
        /*0002*/ 	.short	(.L_321 - .L_320)
.L_320:
        /*0004*/ 	.word	0x00000082


	//----- nvinfo : EIATTR_KPARAM_INFO
	.align		4
.L_321:
        /*0008*/ 	.byte	0x04, 0x17
        /*000a*/ 	.short	(.L_323 - .L_322)
.L_322:
        /*000c*/ 	.word	0x00000000
        /*0010*/ 	.short	0x0001
        /*0012*/ 	.short	0x0008
        /*0014*/ 	.byte	0x00, 0xf5, 0x21, 0x00


	//----- nvinfo : EIATTR_KPARAM_INFO
	.align		4
.L_323:
        /*0018*/ 	.byte	0x04, 0x17
        /*001a*/ 	.short	(.L_325 - .L_324)
.L_324:
        /*001c*/ 	.word	0x00000000
        /*0020*/ 	.short	0x0000
        /*0022*/ 	.short	0x0000
        /*0024*/ 	.byte	0x00, 0xf5, 0x21, 0x00


	//----- nvinfo : EIATTR_SPARSE_MMA_MASK
	.align		4
.L_325:
        /*0028*/ 	.byte	0x03, 0x50
        /*002a*/ 	.short	0x0000


	//----- nvinfo : EIATTR_MAXREG_COUNT
	.align		4
        /*002c*/ 	.byte	0x03, 0x1b
        /*002e*/ 	.short	0x00ff


	//----- nvinfo : EIATTR_MERCURY_ISA_VERSION
	.align		4
        /*0030*/ 	.byte	0x03, 0x5f
        /*0032*/ 	.short	0x0101


	//----- nvinfo : EIATTR_VRC_CTA_INIT_COUNT
	.align		4
        /*0034*/ 	.byte	0x02, 0x4a
	.zero		1
	.zero		1


	//----- nvinfo : EIATTR_EXIT_INSTR_OFFSETS
	.align		4
        /*0038*/ 	.byte	0x04, 0x1c
        /*003a*/ 	.short	(.L_327 - .L_326)


	//   ....[0]....
.L_326:
        /*003c*/ 	.word	0x00000030


	//   ....[1]....
        /*0040*/ 	.word	0x000000c0


	//----- nvinfo : EIATTR_CBANK_PARAM_SIZE
	.align		4
.L_327:
        /*0044*/ 	.byte	0x03, 0x19
        /*0046*/ 	.short	0x0010


	//----- nvinfo : EIATTR_PARAM_CBANK
	.align		4
        /*0048*/ 	.byte	0x04, 0x0a
        /*004a*/ 	.short	(.L_329 - .L_328)
	.align		4
.L_328:
        /*004c*/ 	.word	index@(.nv.constant0._Z26producer_kernel_membar_ctaPiS_)
        /*0050*/ 	.short	0x0380
        /*0052*/ 	.short	0x0010


	//----- nvinfo : EIATTR_SW_WAR
	.align		4
.L_329:
        /*0054*/ 	.byte	0x04, 0x36
        /*0056*/ 	.short	(.L_331 - .L_330)
.L_330:
        /*0058*/ 	.word	0x00000008
.L_331:


//--------------------- .nv.info._Z25consumer_kernel_membar_glPiS_S_ --------------------------
	.section	.nv.info._Z25consumer_kernel_membar_glPiS_S_,"",@"SHT_CUDA_INFO"
	.sectionflags	@""
	.align	4


	//----- nvinfo : EIATTR_CUDA_API_VERSION
	.align		4
        /*0000*/ 	.byte	0x04, 0x37
        /*0002*/ 	.short	(.L_333 - .L_332)
.L_332:
        /*0004*/ 	.word	0x00000082


	//----- nvinfo : EIATTR_KPARAM_INFO
	.align		4
.L_333:
        /*0008*/ 	.byte	0x04, 0x17
        /*000a*/ 	.short	(.L_335 - .L_334)
.L_334:
        /*000c*/ 	.word	0x00000000
        /*0010*/ 	.short	0x0002
        /*0012*/ 	.short	0x0010
        /*0014*/ 	.byte	0x00, 0xf5, 0x21, 0x00


	//----- nvinfo : EIATTR_KPARAM_INFO
	.align		4
.L_335:
        /*0018*/ 	.byte	0x04, 0x17
        /*001a*/ 	.short	(.L_337 - .L_336)
.L_336:
        /*001c*/ 	.word	0x00000000
        /*0020*/ 	.short	0x0001
        /*0022*/ 	.short	0x0008
        /*0024*/ 	.byte	0x00, 0xf5, 0x21, 0x00


	//----- nvinfo : EIATTR_KPARAM_INFO
	.align		4
.L_337:
        /*0028*/ 	.byte	0x04, 0x17
        /*002a*/ 	.short	(.L_339 - .L_338)
.L_338:
        /*002c*/ 	.word	0x00000000
        /*0030*/ 	.short	0x0000
        /*0032*/ 	.short	0x0000
        /*0034*/ 	.byte	0x00, 0xf5, 0x21, 0x00


	//----- nvinfo : EIATTR_SPARSE_MMA_MASK
	.align		4
.L_339:
        /*0038*/ 	.byte	0x03, 0x50
        /*003a*/ 	.short	0x0000


	//----- nvinfo : EIATTR_MAXREG_COUNT
	.align		4
        /*003c*/ 	.byte	0x03, 0x1b
        /*003e*/ 	.short	0x00ff


	//----- nvinfo : EIATTR_MERCURY_ISA_VERSION
	.align		4
        /*0040*/ 	.byte	0x03, 0x5f
        /*0042*/ 	.short	0x0101


	//----- nvinfo : EIATTR_VRC_CTA_INIT_COUNT
	.align		4
        /*0044*/ 	.byte	0x02, 0x4a
	.zero		1
	.zero		1


	//----- nvinfo : EIATTR_EXIT_INSTR_OFFSETS
	.align		4
        /*0048*/ 	.byte	0x04, 0x1c
        /*004a*/ 	.short	(.L_341 - .L_340)


	//   ....[0]....
.L_340:
        /*004c*/ 	.word	0x00000030


	//   ....[1]....
        /*0050*/ 	.word	0x00000140


	//----- nvinfo : EIATTR_CRS_STACK_SIZE
	.align		4
.L_341:
        /*0054*/ 	.byte	0x04, 0x1e
        /*0056*/ 	.short	(.L_343 - .L_342)
.L_342:
        /*0058*/ 	.word	0x00000000


	//----- nvinfo : EIATTR_CBANK_PARAM_SIZE
	.align		4
.L_343:
        /*005c*/ 	.byte	0x03, 0x19
        /*005e*/ 	.short	0x0018


	//----- nvinfo : EIATTR_PARAM_CBANK
	.align		4
        /*0060*/ 	.byte	0x04, 0x0a
        /*0062*/ 	.short	(.L_345 - .L_344)
	.align		4
.L_344:
        /*0064*/ 	.word	index@(.nv.constant0._Z25consumer_kernel_membar_glPiS_S_)
        /*0068*/ 	.short	0x0380
        /*006a*/ 	.short	0x0018


	//----- nvinfo : EIATTR_SW_WAR
	.align		4
.L_345:
        /*006c*/ 	.byte	0x04, 0x36
        /*006e*/ 	.short	(.L_347 - .L_346)
.L_346:
        /*0070*/ 	.word	0x00000008
.L_347:


//--------------------- .nv.info._Z25producer_kernel_membar_glPiS_ --------------------------
	.section	.nv.info._Z25producer_kernel_membar_glPiS_,"",@"SHT_CUDA_INFO"
	.sectionflags	@""
	.align	4


	//----- nvinfo : EIATTR_CUDA_API_VERSION
	.align		4
        /*0000*/ 	.byte	0x04, 0x37
        /*0002*/ 	.short	(.L_349 - .L_348)
.L_348:
        /*0004*/ 	.word	0x00000082


	//----- nvinfo : EIATTR_KPARAM_INFO
	.align		4
.L_349:
        /*0008*/ 	.byte	0x04, 0x17
        /*000a*/ 	.short	(.L_351 - .L_350)
.L_350:
        /*000c*/ 	.word	0x00000000
        /*0010*/ 	.short	0x0001
        /*0012*/ 	.short	0x0008
        /*0014*/ 	.byte	0x00, 0xf5, 0x21, 0x00


	//----- nvinfo : EIATTR_KPARAM_INFO
	.align		4
.L_351:
        /*0018*/ 	.byte	0x04, 0x17
        /*001a*/ 	.short	(.L_353 - .L_352)
.L_352:
        /*001c*/ 	.word	0x00000000
        /*0020*/ 	.short	0x0000
        /*0022*/ 	.short	0x0000
        /*0024*/ 	.byte	0x00, 0xf5, 0x21, 0x00


	//----- nvinfo : EIATTR_SPARSE_MMA_MASK
	.align		4
.L_353:
        /*0028*/ 	.byte	0x03, 0x50
        /*002a*/ 	.short	0x0000


	//----- nvinfo : EIATTR_MAXREG_COUNT
	.align		4
        /*002c*/ 	.byte	0x03, 0x1b
        /*002e*/ 	.short	0x00ff


	//----- nvinfo : EIATTR_MERCURY_ISA_VERSION
	.align		4
        /*0030*/ 	.byte	0x03, 0x5f
        /*0032*/ 	.short	0x0101


	//----- nvinfo : EIATTR_VRC_CTA_INIT_COUNT
	.align		4
        /*0034*/ 	.byte	0x02, 0x4a
	.zero		1
	.zero		1


	//----- nvinfo : EIATTR_EXIT_INSTR_OFFSETS
	.align		4
        /*0038*/ 	.byte	0x04, 0x1c
        /*003a*/ 	.short	(.L_355 - .L_354)


	//   ....[0]....
.L_354:
        /*003c*/ 	.word	0x00000030


	//   ....[1]....
        /*0040*/ 	.word	0x000000f0


	//----- nvinfo : EIATTR_CBANK_PARAM_SIZE
	.align		4
.L_355:
        /*0044*/ 	.byte	0x03, 0x19
        /*0046*/ 	.short	0x0010


	//----- nvinfo : EIATTR_PARAM_CBANK
	.align		4
        /*0048*/ 	.byte	0x04, 0x0a
        /*004a*/ 	.short	(.L_357 - .L_356)
	.align		4
.L_356:
        /*004c*/ 	.word	index@(.nv.constant0._Z25producer_kernel_membar_glPiS_)
        /*0050*/ 	.short	0x0380
        /*0052*/ 	.short	0x0010


	//----- nvinfo : EIATTR_SW_WAR
	.align		4
.L_357:
        /*0054*/ 	.byte	0x04, 0x36
        /*0056*/ 	.short	(.L_359 - .L_358)
.L_358:
        /*0058*/ 	.word	0x00000008
.L_359:


//--------------------- .nv.callgraph             --------------------------
	.section	.nv.callgraph,"",@"SHT_CUDA_CALLGRAPH"
	.align	4
	.sectionentsize	8
	.align		4
        /*0000*/ 	.word	0x00000000
	.align		4
        /*0004*/ 	.word	0xffffffff
	.align		4
        /*0008*/ 	.word	0x00000000
	.align		4
        /*000c*/ 	.word	0xfffffffe
	.align		4
        /*0010*/ 	.word	0x00000000
	.align		4
        /*0014*/ 	.word	0xfffffffd
	.align		4
        /*0018*/ 	.word	0x00000000
	.align		4
        /*001c*/ 	.word	0xfffffffc


//--------------------- .text._Z33consumer_kernel_fence_acq_rel_sysPiS_S_ --------------------------
	.section	.text._Z33consumer_kernel_fence_acq_rel_sysPiS_S_,"ax",@progbits
	.align	128
        .global         _Z33consumer_kernel_fence_acq_rel_sysPiS_S_
        .type           _Z33consumer_kernel_fence_acq_rel_sysPiS_S_,@function
        .size           _Z33consumer_kernel_fence_acq_rel_sysPiS_S_,(.L_x_36 - _Z33consumer_kernel_fence_acq_rel_sysPiS_S_)
        .other          _Z33consumer_kernel_fence_acq_rel_sysPiS_S_,@"STO_CUDA_ENTRY STV_DEFAULT"
_Z33consumer_kernel_fence_acq_rel_sysPiS_S_:
.text._Z33consumer_kernel_fence_acq_rel_sysPiS_S_:
[----:B------:R-:W-:Y:S01]  /*0000*/  LDC R1, c[0x0][0x37c] ;  /* 0x0000df00ff017b82 */ /* 0x000fe20000000800 */
[----:B------:R-:W0:Y:S02]  /*0010*/  S2R R0, SR_TID.X ;  /* 0x0000000000007919 */ /* 0x000e240000002100 */
[----:B0-----:R-:W-:-:S13]  /*0020*/  ISETP.NE.AND P0, PT, R0, RZ, PT ;  /* 0x000000ff0000720c */ /* 0x001fda0003f05270 */
[----:B------:R-:W-:Y:S05]  /*0030*/  @P0 EXIT ;  /* 0x000000000000094d */ /* 0x000fea0003800000 */
[----:B------:R-:W0:Y:S01]  /*0040*/  LDC.64 R2, c[0x0][0x388] ;  /* 0x0000e200ff027b82 */ /* 0x000e220000000a00 */
[----:B------:R-:W-:Y:S01]  /*0050*/  BSSY B0, `(.L_x_0) ;  /* 0x0000006000007945 */ /* 0x000fe20003800000 */
[----:B------:R-:W1:Y:S02]  /*0060*/  LDCU.64 UR4, c[0x0][0x358] ;  /* 0x00006b00ff0477ac */ /* 0x000e640008000a00 */
.L_x_1:
[----:B------:R-:W-:Y:S05]  /*0070*/  YIELD ;  /* 0x0000000000007946 */ /* 0x000fea0003800000 */
[----:B01----:R-:W2:Y:S02]  /*0080*/  ATOMG.E.OR.STRONG.GPU PT, R0, desc[UR4][R2.64], RZ ;  /* 0x800000ff020079a8 */ /* 0x003ea4000b1ef104 */
[----:B--2---:R-:W-:-:S13]  /*0090*/  ISETP.NE.AND P0, PT, R0, RZ, PT ;  /* 0x000000ff0000720c */ /* 0x004fda0003f05270 */
[----:B------:R-:W-:Y:S05]  /*00a0*/  @!P0 BRA `(.L_x_1) ;  /* 0xfffffffc00f08947 */ /* 0x000fea000383ffff */
[----:B------:R-:W-:Y:S05]  /*00b0*/  BSYNC B0 ;  /* 0x0000000000007941 */ /* 0x000fea0003800000 */
.L_x_0:
[----:B------:R-:W0:Y:S01]  /*00c0*/  LDC.64 R2, c[0x0][0x380] ;  /* 0x0000e000ff027b82 */ /* 0x000e220000000a00 */
[----:B------:R-:W-:Y:S06]  /*00d0*/  MEMBAR.ALL.SYS ;  /* 0x0000000000007992 */ /* 0x000fec000000b000 */
[----:B------:R-:W-:-:S00]  /*00e0*/  ERRBAR ;  /* 0x00000000000079ab */ /* 0x000fc00000000000 */
[----:B------:R-:W-:Y:S06]  /*00f0*/  CGAERRBAR ;  /* 0x00000000000075ab */ /* 0x000fec0000000000 */
[----:B012345:R-:W-:Y:S04]  /*0100*/  CCTL.IVALL ;  /* 0x00000000ff00798f */ /* 0x03ffe80002000000 */
[----:B0-----:R-:W2:Y:S01]  /*0110*/  LDG.E R3, desc[UR4][R2.64] ;  /* 0x0000000402037981 */ /* 0x001ea2000c1e1900 */
[----:B------:R-:W2:Y:S03]  /*0120*/  LDC.64 R4, c[0x0][0x390] ;  /* 0x0000e400ff047b82 */ /* 0x000ea60000000a00 */
[----:B--2---:R-:W-:Y:S01]  /*0130*/  STG.E desc[UR4][R4.64], R3 ;  /* 0x0000000304007986 */ /* 0x004fe2000c101904 */
[----:B------:R-:W-:Y:S05]  /*0140*/  EXIT ;  /* 0x000000000000794d */ /* 0x000fea0003800000 */
.L_x_2:
[----:B------:R-:W-:-:S00]  /*0150*/  BRA `(.L_x_2) ;  /* 0xfffffffc00fc7947 */ /* 0x000fc0000383ffff */
[----:B------:R-:W-:-:S00]  /*0160*/  NOP ;  /* 0x0000000000007918 */ /* 0x000fc00000000000 */
        /* <DEDUP_REMOVED lines=9> */
.L_x_36:


//--------------------- .text._Z33producer_kernel_fence_acq_rel_sysPiS_ --------------------------
	.section	.text._Z33producer_kernel_fence_acq_rel_sysPiS_,"ax",@progbits
	.align	128
        .global         _Z33producer_kernel_fence_acq_rel_sysPiS_
        .type           _Z33producer_kernel_fence_acq_rel_sysPiS_,@function
        .size           _Z33producer_kernel_fence_acq_rel_sysPiS_,(.L_x_37 - _Z33producer_kernel_fence_acq_rel_sysPiS_)
        .other          _Z33producer_kernel_fence_acq_rel_sysPiS_,@"STO_CUDA_ENTRY STV_DEFAULT"
_Z33producer_kernel_fence_acq_rel_sysPiS_:
.text._Z33producer_kernel_fence_acq_rel_sysPiS_:
[----:B------:R-:W-:Y:S01]  /*0000*/  LDC R1, c[0x0][0x37c] ;  /* 0x0000df00ff017b82 */ /* 0x000fe20000000800 */
[----:B------:R-:W0:Y:S02]  /*0010*/  S2R R0, SR_TID.X ;  /* 0x0000000000007919 */ /* 0x000e240000002100 */
[----:B0-----:R-:W-:-:S13]  /*0020*/  ISETP.NE.AND P0, PT, R0, RZ, PT ;  /* 0x000000ff0000720c */ /* 0x001fda0003f05270 */
[----:B------:R-:W-:Y:S05]  /*0030*/  @P0 EXIT ;  /* 0x000000000000094d */ /* 0x000fea0003800000 */
[----:B------:R-:W0:Y:S01]  /*0040*/  LDC.64 R2, c[0x0][0x380] ;  /* 0x0000e000ff027b82 */ /* 0x000e220000000a00 */
[----:B------:R-:W0:Y:S01]  /*0050*/  LDCU.64 UR4, c[0x0][0x358] ;  /* 0x00006b00ff0477ac */ /* 0x000e220008000a00 */
[----:B------:R-:W-:Y:S02]  /*0060*/  IMAD.MOV.U32 R7, RZ, RZ, 0xabcd ;  /* 0x0000abcdff077424 */ /* 0x000fe400078e00ff */
[----:B------:R-:W-:-:S04]  /*0070*/  HFMA2 R9, -RZ, RZ, 0, 5.9604644775390625e-08 ;  /* 0x00000001ff097431 */ /* 0x000fc800000001ff */
[----:B------:R-:W1:Y:S01]  /*0080*/  LDC.64 R4, c[0x0][0x388] ;  /* 0x0000e200ff047b82 */ /* 0x000e620000000a00 */
[----:B0-----:R-:W-:Y:S01]  /*0090*/  STG.E desc[UR4][R2.64], R7 ;  /* 0x0000000702007986 */ /* 0x001fe2000c101904 */
[----:B------:R-:W-:Y:S06]  /*00a0*/  MEMBAR.ALL.SYS ;  /* 0x0000000000007992 */ /* 0x000fec000000b000 */
[----:B------:R-:W-:-:S00]  /*00b0*/  ERRBAR ;  /* 0x00000000000079ab */ /* 0x000fc00000000000 */
[----:B------:R-:W-:Y:S06]  /*00c0*/  CGAERRBAR ;  /* 0x00000000000075ab */ /* 0x000fec0000000000 */
[----:B012345:R-:W-:Y:S04]  /*00d0*/  CCTL.IVALL ;  /* 0x00000000ff00798f */ /* 0x03ffe80002000000 */
[----:B-1----:R-:W-:Y:S01]  /*00e0*/  STG.E desc[UR4][R4.64], R9 ;  /* 0x0000000904007986 */ /* 0x002fe2000c101904 */
[----:B------:R-:W-:Y:S05]  /*00f0*/  EXIT ;  /* 0x000000000000794d */ /* 0x000fea0003800000 */
.L_x_3:
        /* <DEDUP_REMOVED lines=16> */
.L_x_37:


//--------------------- .text._Z33consumer_kernel_fence_acq_rel_gpuPiS_S_ --------------------------
	.section	.text._Z33consumer_kernel_fence_acq_rel_gpuPiS_S_,"ax",@progbits
	.align	128
        .global         _Z33consumer_kernel_fence_acq_rel_gpuPiS_S_
        .type           _Z33consumer_kernel_fence_acq_rel_gpuPiS_S_,@function
        .size           _Z33consumer_kernel_fence_acq_rel_gpuPiS_S_,(.L_x_38 - _Z33consumer_kernel_fence_acq_rel_gpuPiS_S_)
        .other          _Z33consumer_kernel_fence_acq_rel_gpuPiS_S_,@"STO_CUDA_ENTRY STV_DEFAULT"
_Z33consumer_kernel_fence_acq_rel_gpuPiS_S_:
.text._Z33consumer_kernel_fence_acq_rel_gpuPiS_S_:
[----:B------:R-:W-:Y:S01]  /*0000*/  LDC R1, c[0x0][0x37c] ;  /* 0x0000df00ff017b82 */ /* 0x000fe20000000800 */
[----:B------:R-:W0:Y:S02]  /*0010*/  S2R R0, SR_TID.X ;  /* 0x0000000000007919 */ /* 0x000e240000002100 */
[----:B0-----:R-:W-:-:S13]  /*0020*/  ISETP.NE.AND P0, PT, R0, RZ, PT ;  /* 0x000000ff0000720c */ /* 0x001fda0003f05270 */
[----:B------:R-:W-:Y:S05]  /*0030*/  @P0 EXIT ;  /* 0x000000000000094d */ /* 0x000fea0003800000 */
[----:B------:R-:W0:Y:S01]  /*0040*/  LDC.64 R2, c[0x0][0x388] ;  /* 0x0000e200ff027b82 */ /* 0x000e220000000a00 */
[----:B------:R-:W-:Y:S01]  /*0050*/  BSSY B0, `(.L_x_4) ;  /* 0x0000006000007945 */ /* 0x000fe20003800000 */
[----:B------:R-:W1:Y:S02]  /*0060*/  LDCU.64 UR4, c[0x0][0x358] ;  /* 0x00006b00ff0477ac */ /* 0x000e640008000a00 */
.L_x_5:
[----:B------:R-:W-:Y:S05]  /*0070*/  YIELD ;  /* 0x0000000000007946 */ /* 0x000fea0003800000 */
[----:B01----:R-:W2:Y:S02]  /*0080*/  ATOMG.E.OR.STRONG.GPU PT, R0, desc[UR4][R2.64], RZ ;  /* 0x800000ff020079a8 */ /* 0x003ea4000b1ef104 */
[----:B--2---:R-:W-:-:S13]  /*0090*/  ISETP.NE.AND P0, PT, R0, RZ, PT ;  /* 0x000000ff0000720c */ /* 0x004fda0003f05270 */
[----:B------:R-:W-:Y:S05]  /*00a0*/  @!P0 BRA `(.L_x_5) ;  /* 0xfffffffc00f08947 */ /* 0x000fea000383ffff */
[----:B------:R-:W-:Y:S05]  /*00b0*/  BSYNC B0 ;  /* 0x0000000000007941 */ /* 0x000fea0003800000 */
.L_x_4:
[----:B------:R-:W0:Y:S01]  /*00c0*/  LDC.64 R2, c[0x0][0x380] ;  /* 0x0000e000ff027b82 */ /* 0x000e220000000a00 */
[----:B------:R-:W-:Y:S06]  /*00d0*/  MEMBAR.ALL.GPU ;  /* 0x0000000000007992 */ /* 0x000fec000000a000 */
[----:B------:R-:W-:-:S00]  /*00e0*/  ERRBAR ;  /* 0x00000000000079ab */ /* 0x000fc00000000000 */
[----:B------:R-:W-:Y:S06]  /*00f0*/  CGAERRBAR ;  /* 0x00000000000075ab */ /* 0x000fec0000000000 */
[----:B012345:R-:W-:Y:S04]  /*0100*/  CCTL.IVALL ;  /* 0x00000000ff00798f */ /* 0x03ffe80002000000 */
[----:B0-----:R-:W2:Y:S01]  /*0110*/  LDG.E R3, desc[UR4][R2.64] ;  /* 0x0000000402037981 */ /* 0x001ea2000c1e1900 */
[----:B------:R-:W2:Y:S03]  /*0120*/  LDC.64 R4, c[0x0][0x390] ;  /* 0x0000e400ff047b82 */ /* 0x000ea60000000a00 */
[----:B--2---:R-:W-:Y:S01]  /*0130*/  STG.E desc[UR4][R4.64], R3 ;  /* 0x0000000304007986 */ /* 0x004fe2000c101904 */
[----:B------:R-:W-:Y:S05]  /*0140*/  EXIT ;  /* 0x000000000000794d */ /* 0x000fea0003800000 */
.L_x_6:
        /* <DEDUP_REMOVED lines=11> */
.L_x_38:


//--------------------- .text._Z33producer_kernel_fence_acq_rel_gpuPiS_ --------------------------
	.section	.text._Z33producer_kernel_fence_acq_rel_gpuPiS_,"ax",@progbits
	.align	128
        .global         _Z33producer_kernel_fence_acq_rel_gpuPiS_
        .type           _Z33producer_kernel_fence_acq_rel_gpuPiS_,@function
        .size           _Z33producer_kernel_fence_acq_rel_gpuPiS_,(.L_x_39 - _Z33producer_kernel_fence_acq_rel_gpuPiS_)
        .other          _Z33producer_kernel_fence_acq_rel_gpuPiS_,@"STO_CUDA_ENTRY STV_DEFAULT"
_Z33producer_kernel_fence_acq_rel_gpuPiS_:
.text._Z33producer_kernel_fence_acq_rel_gpuPiS_:
        /* <DEDUP_REMOVED lines=10> */
[----:B------:R0:W-:Y:S06]  /*00a0*/  MEMBAR.ALL.CTA ;  /* 0x0000000000007992 */ /* 0x0001ec0000008000 */
[----:B012345:R-:W-:Y:S01]  /*00b0*/  NOP ;  /* 0x0000000000007918 */ /* 0x03ffe20000000000 */
[----:B-1----:R-:W-:Y:S01]  /*00c0*/  STG.E desc[UR4][R4.64], R9 ;  /* 0x0000000904007986 */ /* 0x002fe2000c101904 */
[----:B------:R-:W-:Y:S05]  /*00d0*/  EXIT ;  /* 0x000000000000794d */ /* 0x000fea0003800000 */
.L_x_7:
        /* <DEDUP_REMOVED lines=10> */
.L_x_39:


//--------------------- .text._Z33consumer_kernel_fence_acq_rel_ctaPiS_S_ --------------------------
	.section	.text._Z33consumer_kernel_fence_acq_rel_ctaPiS_S_,"ax",@progbits
	.align	128
        .global         _Z33consumer_kernel_fence_acq_rel_ctaPiS_S_
        .type           _Z33consumer_kernel_fence_acq_rel_ctaPiS_S_,@function
        .size           _Z33consumer_kernel_fence_acq_rel_ctaPiS_S_,(.L_x_40 - _Z33consumer_kernel_fence_acq_rel_ctaPiS_S_)
        .other          _Z33consumer_kernel_fence_acq_rel_ctaPiS_S_,@"STO_CUDA_ENTRY STV_DEFAULT"
_Z33consumer_kernel_fence_acq_rel_ctaPiS_S_:
.text._Z33consumer_kernel_fence_acq_rel_ctaPiS_S_:
[----:B------:R-:W-:Y:S01]  /*0000*/  LDC R1, c[0x0][0x37c] ;  /* 0x0000df00ff017b82 */ /* 0x000fe20000000800 */
[----:B------:R-:W0:Y:S02]  /*0010*/  S2R R0, SR_TID.X ;  /* 0x0000000000007919 */ /* 0x000e240000002100 */
[----:B0-----:R-:W-:-:S13]  /*0020*/  ISETP.NE.AND P0, PT, R0, RZ, PT ;  /* 0x000000ff0000720c */ /* 0x001fda0003f05270 */
[----:B------:R-:W-:Y:S05]  /*0030*/  @P0 EXIT ;  /* 0x000000000000094d */ /* 0x000fea0003800000 */
[----:B------:R-:W0:Y:S01]  /*0040*/  LDC.64 R2, c[0x0][0x388] ;  /* 0x0000e200ff027b82 */ /* 0x000e220000000a00 */
[----:B------:R-:W-:Y:S01]  /*0050*/  BSSY B0, `(.L_x_8) ;  /* 0x0000006000007945 */ /* 0x000fe20003800000 */
[----:B------:R-:W1:Y:S02]  /*0060*/  LDCU.64 UR4, c[0x0][0x358] ;  /* 0x00006b00ff0477ac */ /* 0x000e640008000a00 */
.L_x_9:
[----:B------:R-:W-:Y:S05]  /*0070*/  YIELD ;  /* 0x0000000000007946 */ /* 0x000fea0003800000 */
[----:B01----:R-:W2:Y:S02]  /*0080*/  ATOMG.E.OR.STRONG.GPU PT, R0, desc[UR4][R2.64], RZ ;  /* 0x800000ff020079a8 */ /* 0x003ea4000b1ef104 */
[----:B--2---:R-:W-:-:S13]  /*0090*/  ISETP.NE.AND P0, PT, R0, RZ, PT ;  /* 0x000000ff0000720c */ /* 0x004fda0003f05270 */
[----:B------:R-:W-:Y:S05]  /*00a0*/  @!P0 BRA `(.L_x_9) ;  /* 0xfffffffc00f08947 */ /* 0x000fea000383ffff */
[----:B------:R-:W-:Y:S05]  /*00b0*/  BSYNC B0 ;  /* 0x0000000000007941 */ /* 0x000fea0003800000 */
.L_x_8:
[----:B------:R-:W0:Y:S01]  /*00c0*/  LDC.64 R2, c[0x0][0x380] ;  /* 0x0000e000ff027b82 */ /* 0x000e220000000a00 */
[----:B------:R1:W-:Y:S06]  /*00d0*/  MEMBAR.ALL.CTA ;  /* 0x0000000000007992 */ /* 0x0003ec0000008000 */
[----:B012345:R-:W-:Y:S01]  /*00e0*/  NOP ;  /* 0x0000000000007918 */ /* 0x03ffe20000000000 */
[----:B0-----:R-:W2:Y:S01]  /*00f0*/  LDG.E R3, desc[UR4][R2.64] ;  /* 0x0000000402037981 */ /* 0x001ea2000c1e1900 */
[----:B------:R-:W2:Y:S03]  /*0100*/  LDC.64 R4, c[0x0][0x390] ;  /* 0x0000e400ff047b82 */ /* 0x000ea60000000a00 */
[----:B--2---:R-:W-:Y:S01]  /*0110*/  STG.E desc[UR4][R4.64], R3 ;  /* 0x0000000304007986 */ /* 0x004fe2000c101904 */
[----:B------:R-:W-:Y:S05]  /*0120*/  EXIT ;  /* 0x000000000000794d */ /* 0x000fea0003800000 */
.L_x_10:
        /* <DEDUP_REMOVED lines=13> */
.L_x_40:


//--------------------- .text._Z33producer_kernel_fence_acq_rel_ctaPiS_ --------------------------
	.section	.text._Z33producer_kernel_fence_acq_rel_ctaPiS_,"ax",@progbits
	.align	128
        .global         _Z33producer_kernel_fence_acq_rel_ctaPiS_
        .type           _Z33producer_kernel_fence_acq_rel_ctaPiS_,@function
        .size           _Z33producer_kernel_fence_acq_rel_ctaPiS_,(.L_x_41 - _Z33producer_kernel_fence_acq_rel_ctaPiS_)
        .other          _Z33producer_kernel_fence_acq_rel_ctaPiS_,@"STO_CUDA_ENTRY STV_DEFAULT"
_Z33producer_kernel_fence_acq_rel_ctaPiS_:
.text._Z33producer_kernel_fence_acq_rel_ctaPiS_:
        /* <DEDUP_REMOVED lines=14> */
.L_x_11:
        /* <DEDUP_REMOVED lines=10> */
.L_x_41:


//--------------------- .text._Z28consumer_kernel_fence_sc_sysPiS_S_ --------------------------
	.section	.text._Z28consumer_kernel_fence_sc_sysPiS_S_,"ax",@progbits
	.align	128
        .global         _Z28consumer_kernel_fence_sc_sysPiS_S_
        .type           _Z28consumer_kernel_fence_sc_sysPiS_S_,@function
        .size           _Z28consumer_kernel_fence_sc_sysPiS_S_,(.L_x_42 - _Z28consumer_kernel_fence_sc_sysPiS_S_)
        .other          _Z28consumer_kernel_fence_sc_sysPiS_S_,@"STO_CUDA_ENTRY STV_DEFAULT"
_Z28consumer_kernel_fence_sc_sysPiS_S_:
.text._Z28consumer_kernel_fence_sc_sysPiS_S_:
[----:B------:R-:W-:Y:S01]  /*0000*/  LDC R1, c[0x0][0x37c] ;  /* 0x0000df00ff017b82 */ /* 0x000fe20000000800 */
[----:B------:R-:W0:Y:S02]  /*0010*/  S2R R0, SR_TID.X ;  /* 0x0000000000007919 */ /* 0x000e240000002100 */
[----:B0-----:R-:W-:-:S13]  /*0020*/  ISETP.NE.AND P0, PT, R0, RZ, PT ;  /* 0x000000ff0000720c */ /* 0x001fda0003f05270 */
[----:B------:R-:W-:Y:S05]  /*0030*/  @P0 EXIT ;  /* 0x000000000000094d */ /* 0x000fea0003800000 */
[----:B------:R-:W0:Y:S01]  /*0040*/  LDC.64 R2, c[0x0][0x388] ;  /* 0x0000e200ff027b82 */ /* 0x000e220000000a00 */
[----:B------:R-:W-:Y:S01]  /*0050*/  BSSY B0, `(.L_x_12) ;  /* 0x0000006000007945 */ /* 0x000fe20003800000 */
[----:B------:R-:W1:Y:S02]  /*0060*/  LDCU.64 UR4, c[0x0][0x358] ;  /* 0x00006b00ff0477ac */ /* 0x000e640008000a00 */
.L_x_13:
[----:B------:R-:W-:Y:S05]  /*0070*/  YIELD ;  /* 0x0000000000007946 */ /* 0x000fea0003800000 */
[----:B01----:R-:W2:Y:S02]  /*0080*/  ATOMG.E.OR.STRONG.GPU PT, R0, desc[UR4][R2.64], RZ ;  /* 0x800000ff020079a8 */ /* 0x003ea4000b1ef104 */
[----:B--2---:R-:W-:-:S13]  /*0090*/  ISETP.NE.AND P0, PT, R0, RZ, PT ;  /* 0x000000ff0000720c */ /* 0x004fda0003f05270 */
[----:B------:R-:W-:Y:S05]  /*00a0*/  @!P0 BRA `(.L_x_13) ;  /* 0xfffffffc00f08947 */ /* 0x000fea000383ffff */
[----:B------:R-:W-:Y:S05]  /*00b0*/  BSYNC B0 ;  /* 0x0000000000007941 */ /* 0x000fea0003800000 */
.L_x_12:
[----:B------:R-:W0:Y:S01]  /*00c0*/  LDC.64 R2, c[0x0][0x380] ;  /* 0x0000e000ff027b82 */ /* 0x000e220000000a00 */
[----:B------:R-:W-:Y:S06]  /*00d0*/  MEMBAR.SC.SYS ;  /* 0x0000000000007992 */ /* 0x000fec0000003000 */
[----:B------:R-:W-:-:S00]  /*00e0*/  ERRBAR ;  /* 0x00000000000079ab */ /* 0x000fc00000000000 */
[----:B------:R-:W-:Y:S06]  /*00f0*/  CGAERRBAR ;  /* 0x00000000000075ab */ /* 0x000fec0000000000 */
[----:B------:R-:W-:Y:S04]  /*0100*/  CCTL.IVALL ;  /* 0x00000000ff00798f */ /* 0x000fe80002000000 */
[----:B0-----:R-:W2:Y:S01]  /*0110*/  LDG.E R3, desc[UR4][R2.64] ;  /* 0x0000000402037981 */ /* 0x001ea2000c1e1900 */
[----:B------:R-:W2:Y:S03]  /*0120*/  LDC.64 R4, c[0x0][0x390] ;  /* 0x0000e400ff047b82 */ /* 0x000ea60000000a00 */
[----:B--2---:R-:W-:Y:S01]  /*0130*/  STG.E desc[UR4][R4.64], R3 ;  /* 0x0000000304007986 */ /* 0x004fe2000c101904 */
[----:B------:R-:W-:Y:S05]  /*0140*/  EXIT ;  /* 0x000000000000794d */ /* 0x000fea0003800000 */
.L_x_14:
        /* <DEDUP_REMOVED lines=11> */
.L_x_42:


//--------------------- .text._Z28producer_kernel_fence_sc_sysPiS_ --------------------------
	.section	.text._Z28producer_kernel_fence_sc_sysPiS_,"ax",@progbits
	.align	128
        .global         _Z28producer_kernel_fence_sc_sysPiS_
        .type           _Z28producer_kernel_fence_sc_sysPiS_,@function
        .size           _Z28producer_kernel_fence_sc_sysPiS_,(.L_x_43 - _Z28producer_kernel_fence_sc_sysPiS_)
        .other          _Z28producer_kernel_fence_sc_sysPiS_,@"STO_CUDA_ENTRY STV_DEFAULT"
_Z28producer_kernel_fence_sc_sysPiS_:
.text._Z28producer_kernel_fence_sc_sysPiS_:
        /* <DEDUP_REMOVED lines=10> */
[----:B------:R-:W-:Y:S06]  /*00a0*/  MEMBAR.SC.SYS ;  /* 0x0000000000007992 */ /* 0x000fec0000003000 */
[----:B------:R-:W-:-:S00]  /*00b0*/  ERRBAR ;  /* 0x00000000000079ab */ /* 0x000fc00000000000 */
[----:B------:R-:W-:Y:S06]  /*00c0*/  CGAERRBAR ;  /* 0x00000000000075ab */ /* 0x000fec0000000000 */
[----:B------:R-:W-:Y:S04]  /*00d0*/  CCTL.IVALL ;  /* 0x00000000ff00798f */ /* 0x000fe80002000000 */
[----:B-1----:R-:W-:Y:S01]  /*00e0*/  STG.E desc[UR4][R4.64], R9 ;  /* 0x0000000904007986 */ /* 0x002fe2000c101904 */
[----:B------:R-:W-:Y:S05]  /*00f0*/  EXIT ;  /* 0x000000000000794d */ /* 0x000fea0003800000 */
.L_x_15:
        /* <DEDUP_REMOVED lines=16> */
.L_x_43:


//--------------------- .text._Z28consumer_kernel_fence_sc_gpuPiS_S_ --------------------------
	.section	.text._Z28consumer_kernel_fence_sc_gpuPiS_S_,"ax",@progbits
	.align	128
        .global         _Z28consumer_kernel_fence_sc_gpuPiS_S_
        .type           _Z28consumer_kernel_fence_sc_gpuPiS_S_,@function
        .size           _Z28consumer_kernel_fence_sc_gpuPiS_S_,(.L_x_44 - _Z28consumer_kernel_fence_sc_gpuPiS_S_)
        .other          _Z28consumer_kernel_fence_sc_gpuPiS_S_,@"STO_CUDA_ENTRY STV_DEFAULT"
_Z28consumer_kernel_fence_sc_gpuPiS_S_:
.text._Z28consumer_kernel_fence_sc_gpuPiS_S_:
[----:B------:R-:W-:Y:S01]  /*0000*/  LDC R1, c[0x0][0x37c] ;  /* 0x0000df00ff017b82 */ /* 0x000fe20000000800 */
[----:B------:R-:W0:Y:S02]  /*0010*/  S2R R0, SR_TID.X ;  /* 0x0000000000007919 */ /* 0x000e240000002100 */
[----:B0-----:R-:W-:-:S13]  /*0020*/  ISETP.NE.AND P0, PT, R0, RZ, PT ;  /* 0x000000ff0000720c */ /* 0x001fda0003f05270 */
[----:B------:R-:W-:Y:S05]  /*0030*/  @P0 EXIT ;  /* 0x000000000000094d */ /* 0x000fea0003800000 */
[----:B------:R-:W0:Y:S01]  /*0040*/  LDC.64 R2, c[0x0][0x388] ;  /* 0x0000e200ff027b82 */ /* 0x000e220000000a00 */
[----:B------:R-:W-:Y:S01]  /*0050*/  BSSY B0, `(.L_x_16) ;  /* 0x0000006000007945 */ /* 0x000fe20003800000 */
[----:B------:R-:W1:Y:S02]  /*0060*/  LDCU.64 UR4, c[0x0][0x358] ;  /* 0x00006b00ff0477ac */ /* 0x000e640008000a00 */
.L_x_17:
[----:B------:R-:W-:Y:S05]  /*0070*/  YIELD ;  /* 0x0000000000007946 */ /* 0x000fea0003800000 */
[----:B01----:R-:W2:Y:S02]  /*0080*/  ATOMG.E.OR.STRONG.GPU PT, R0, desc[UR4][R2.64], RZ ;  /* 0x800000ff020079a8 */ /* 0x003ea4000b1ef104 */
[----:B--2---:R-:W-:-:S13]  /*0090*/  ISETP.NE.AND P0, PT, R0, RZ, PT ;  /* 0x000000ff0000720c */ /* 0x004fda0003f05270 */
[----:B------:R-:W-:Y:S05]  /*00a0*/  @!P0 BRA `(.L_x_17) ;  /* 0xfffffffc00f08947 */ /* 0x000fea000383ffff */
[----:B------:R-:W-:Y:S05]  /*00b0*/  BSYNC B0 ;  /* 0x0000000000007941 */ /* 0x000fea0003800000 */
.L_x_16:
[----:B------:R-:W0:Y:S01]  /*00c0*/  LDC.64 R2, c[0x0][0x380] ;  /* 0x0000e000ff027b82 */ /* 0x000e220000000a00 */
[----:B------:R-:W-:Y:S06]  /*00d0*/  MEMBAR.SC.GPU ;  /* 0x0000000000007992 */ /* 0x000fec0000002000 */
[----:B------:R-:W-:-:S00]  /*00e0*/  ERRBAR ;  /* 0x00000000000079ab */ /* 0x000fc00000000000 */
[----:B------:R-:W-:Y:S06]  /*00f0*/  CGAERRBAR ;  /* 0x00000000000075ab */ /* 0x000fec0000000000 */
[----:B------:R-:W-:Y:S04]  /*0100*/  CCTL.IVALL ;  /* 0x00000000ff00798f */ /* 0x000fe80002000000 */
[----:B0-----:R-:W2:Y:S01]  /*0110*/  LDG.E R3, desc[UR4][R2.64] ;  /* 0x0000000402037981 */ /* 0x001ea2000c1e1900 */
[----:B------:R-:W2:Y:S03]  /*0120*/  LDC.64 R4, c[0x0][0x390] ;  /* 0x0000e400ff047b82 */ /* 0x000ea60000000a00 */
[----:B--2---:R-:W-:Y:S01]  /*0130*/  STG.E desc[UR4][R4.64], R3 ;  /* 0x0000000304007986 */ /* 0x004fe2000c101904 */
[----:B------:R-:W-:Y:S05]  /*0140*/  EXIT ;  /* 0x000000000000794d */ /* 0x000fea0003800000 */
.L_x_18:
        /* <DEDUP_REMOVED lines=11> */
.L_x_44:


//--------------------- .text._Z28producer_kernel_fence_sc_gpuPiS_ --------------------------
	.section	.text._Z28producer_kernel_fence_sc_gpuPiS_,"ax",@progbits
	.align	128
        .global         _Z28producer_kernel_fence_sc_gpuPiS_
        .type           _Z28producer_kernel_fence_sc_gpuPiS_,@function
        .size           _Z28producer_kernel_fence_sc_gpuPiS_,(.L_x_45 - _Z28producer_kernel_fence_sc_gpuPiS_)
        .other          _Z28producer_kernel_fence_sc_gpuPiS_,@"STO_CUDA_ENTRY STV_DEFAULT"
_Z28producer_kernel_fence_sc_gpuPiS_:
.text._Z28producer_kernel_fence_sc_gpuPiS_:
        /* <DEDUP_REMOVED lines=10> */
[----:B------:R-:W-:Y:S06]  /*00a0*/  MEMBAR.SC.GPU ;  /* 0x0000000000007992 */ /* 0x000fec0000002000 */
[----:B------:R-:W-:-:S00]  /*00b0*/  ERRBAR ;  /* 0x00000000000079ab */ /* 0x000fc00000000000 */
[----:B------:R-:W-:Y:S06]  /*00c0*/  CGAERRBAR ;  /* 0x00000000000075ab */ /* 0x000fec0000000000 */
[----:B------:R-:W-:Y:S04]  /*00d0*/  CCTL.IVALL ;  /* 0x00000000ff00798f */ /* 0x000fe80002000000 */
[----:B-1----:R-:W-:Y:S01]  /*00e0*/  STG.E desc[UR4][R4.64], R9 ;  /* 0x0000000904007986 */ /* 0x002fe2000c101904 */
[----:B------:R-:W-:Y:S05]  /*00f0*/  EXIT ;  /* 0x000000000000794d */ /* 0x000fea0003800000 */
.L_x_19:
        /* <DEDUP_REMOVED lines=16> */
.L_x_45:


//--------------------- .text._Z28consumer_kernel_fence_sc_ctaPiS_S_ --------------------------
	.section	.text._Z28consumer_kernel_fence_sc_ctaPiS_S_,"ax",@progbits
	.align	128
        .global         _Z28consumer_kernel_fence_sc_ctaPiS_S_
        .type           _Z28consumer_kernel_fence_sc_ctaPiS_S_,@function
        .size           _Z28consumer_kernel_fence_sc_ctaPiS_S_,(.L_x_46 - _Z28consumer_kernel_fence_sc_ctaPiS_S_)
        .other          _Z28consumer_kernel_fence_sc_ctaPiS_S_,@"STO_CUDA_ENTRY STV_DEFAULT"
_Z28consumer_kernel_fence_sc_ctaPiS_S_:
.text._Z28consumer_kernel_fence_sc_ctaPiS_S_:
[----:B------:R-:W-:Y:S01]  /*0000*/  LDC R1, c[0x0][0x37c] ;  /* 0x0000df00ff017b82 */ /* 0x000fe20000000800 */
[----:B------:R-:W0:Y:S02]  /*0010*/  S2R R0, SR_TID.X ;  /* 0x0000000000007919 */ /* 0x000e240000002100 */
[----:B0-----:R-:W-:-:S13]  /*0020*/  ISETP.NE.AND P0, PT, R0, RZ, PT ;  /* 0x000000ff0000720c */ /* 0x001fda0003f05270 */
[----:B------:R-:W-:Y:S05]  /*0030*/  @P0 EXIT ;  /* 0x000000000000094d */ /* 0x000fea0003800000 */
[----:B------:R-:W0:Y:S01]  /*0040*/  LDC.64 R2, c[0x0][0x388] ;  /* 0x0000e200ff027b82 */ /* 0x000e220000000a00 */
[----:B------:R-:W-:Y:S01]  /*0050*/  BSSY B0, `(.L_x_20) ;  /* 0x0000006000007945 */ /* 0x000fe20003800000 */
[----:B------:R-:W1:Y:S02]  /*0060*/  LDCU.64 UR4, c[0x0][0x358] ;  /* 0x00006b00ff0477ac */ /* 0x000e640008000a00 */
.L_x_21:
[----:B------:R-:W-:Y:S05]  /*0070*/  YIELD ;  /* 0x0000000000007946 */ /* 0x000fea0003800000 */
[----:B01----:R-:W2:Y:S02]  /*0080*/  ATOMG.E.OR.STRONG.GPU PT, R0, desc[UR4][R2.64], RZ ;  /* 0x800000ff020079a8 */ /* 0x003ea4000b1ef104 */
[----:B--2---:R-:W-:-:S13]  /*0090*/  ISETP.NE.AND P0, PT, R0, RZ, PT ;  /* 0x000000ff0000720c */ /* 0x004fda0003f05270 */
[----:B------:R-:W-:Y:S05]  /*00a0*/  @!P0 BRA `(.L_x_21) ;  /* 0xfffffffc00f08947 */ /* 0x000fea000383ffff */
[----:B------:R-:W-:Y:S05]  /*00b0*/  BSYNC B0 ;  /* 0x0000000000007941 */ /* 0x000fea0003800000 */
.L_x_20:
[----:B------:R-:W0:Y:S01]  /*00c0*/  LDC.64 R2, c[0x0][0x380] ;  /* 0x0000e000ff027b82 */ /* 0x000e220000000a00 */
[----:B------:R0:W-:Y:S06]  /*00d0*/  MEMBAR.SC.CTA ;  /* 0x0000000000007992 */ /* 0x0001ec0000000000 */
[----:B0-----:R-:W2:Y:S01]  /*00e0*/  LDG.E R3, desc[UR4][R2.64] ;  /* 0x0000000402037981 */ /* 0x001ea2000c1e1900 */
[----:B------:R-:W2:Y:S03]  /*00f0*/  LDC.64 R4, c[0x0][0x390] ;  /* 0x0000e400ff047b82 */ /* 0x000ea60000000a00 */
[----:B--2---:R-:W-:Y:S01]  /*0100*/  STG.E desc[UR4][R4.64], R3 ;  /* 0x0000000304007986 */ /* 0x004fe2000c101904 */
[----:B------:R-:W-:Y:S05]  /*0110*/  EXIT ;  /* 0x000000000000794d */ /* 0x000fea0003800000 */
.L_x_22:
        /* <DEDUP_REMOVED lines=14> */
.L_x_46:


//--------------------- .text._Z28producer_kernel_fence_sc_ctaPiS_ --------------------------
	.section	.text._Z28producer_kernel_fence_sc_ctaPiS_,"ax",@progbits
	.align	128
        .global         _Z28producer_kernel_fence_sc_ctaPiS_
        .type           _Z28producer_kernel_fence_sc_ctaPiS_,@function
        .size           _Z28producer_kernel_fence_sc_ctaPiS_,(.L_x_47 - _Z28producer_kernel_fence_sc_ctaPiS_)
        .other          _Z28producer_kernel_fence_sc_ctaPiS_,@"STO_CUDA_ENTRY STV_DEFAULT"
_Z28producer_kernel_fence_sc_ctaPiS_:
.text._Z28producer_kernel_fence_sc_ctaPiS_:
        /* <DEDUP_REMOVED lines=10> */
[----:B------:R1:W-:Y:S06]  /*00a0*/  MEMBAR.SC.CTA ;  /* 0x0000000000007992 */ /* 0x0003ec0000000000 */
[----:B-1----:R-:W-:Y:S01]  /*00b0*/  STG.E desc[UR4][R4.64], R9 ;  /* 0x0000000904007986 */ /* 0x002fe2000c101904 */
[----:B------:R-:W-:Y:S05]  /*00c0*/  EXIT ;  /* 0x000000000000794d */ /* 0x000fea0003800000 */
.L_x_23:
        /* <DEDUP_REMOVED lines=11> */
.L_x_47:


//--------------------- .text._Z26consumer_kernel_membar_sysPiS_S_ --------------------------
	.section	.text._Z26consumer_kernel_membar_sysPiS_S_,"ax",@progbits
	.align	128
        .global         _Z26consumer_kernel_membar_sysPiS_S_
        .type           _Z26consumer_kernel_membar_sysPiS_S_,@function
        .size           _Z26consumer_kernel_membar_sysPiS_S_,(.L_x_48 - _Z26consumer_kernel_membar_sysPiS_S_)
        .other          _Z26consumer_kernel_membar_sysPiS_S_,@"STO_CUDA_ENTRY STV_DEFAULT"
_Z26consumer_kernel_membar_sysPiS_S_:
.text._Z26consumer_kernel_membar_sysPiS_S_:
[----:B------:R-:W-:Y:S01]  /*0000*/  LDC R1, c[0x0][0x37c] ;  /* 0x0000df00ff017b82 */ /* 0x000fe20000000800 */
[----:B------:R-:W0:Y:S02]  /*0010*/  S2R R0, SR_TID.X ;  /* 0x0000000000007919 */ /* 0x000e240000002100 */
[----:B0-----:R-:W-:-:S13]  /*0020*/  ISETP.NE.AND P0, PT, R0, RZ, PT ;  /* 0x000000ff0000720c */ /* 0x001fda0003f05270 */
[----:B------:R-:W-:Y:S05]  /*0030*/  @P0 EXIT ;  /* 0x000000000000094d */ /* 0x000fea0003800000 */
[----:B------:R-:W0:Y:S01]  /*0040*/  LDC.64 R2, c[0x0][0x388] ;  /* 0x0000e200ff027b82 */ /* 0x000e220000000a00 */
[----:B------:R-:W-:Y:S01]  /*0050*/  BSSY B0, `(.L_x_24) ;  /* 0x0000006000007945 */ /* 0x000fe20003800000 */
[----:B------:R-:W1:Y:S02]  /*0060*/  LDCU.64 UR4, c[0x0][0x358] ;  /* 0x00006b00ff0477ac */ /* 0x000e640008000a00 */
.L_x_25:
[----:B------:R-:W-:Y:S05]  /*0070*/  YIELD ;  /* 0x0000000000007946 */ /* 0x000fea0003800000 */
[----:B01----:R-:W2:Y:S02]  /*0080*/  ATOMG.E.OR.STRONG.GPU PT, R0, desc[UR4][R2.64], RZ ;  /* 0x800000ff020079a8 */ /* 0x003ea4000b1ef104 */
[----:B--2---:R-:W-:-:S13]  /*0090*/  ISETP.NE.AND P0, PT, R0, RZ, PT ;  /* 0x000000ff0000720c */ /* 0x004fda0003f05270 */
[----:B------:R-:W-:Y:S05]  /*00a0*/  @!P0 BRA `(.L_x_25) ;  /* 0xfffffffc00f08947 */ /* 0x000fea000383ffff */
[----:B------:R-:W-:Y:S05]  /*00b0*/  BSYNC B0 ;  /* 0x0000000000007941 */ /* 0x000fea0003800000 */
.L_x_24:
        /* <DEDUP_REMOVED lines=9> */
.L_x_26:
        /* <DEDUP_REMOVED lines=11> */
.L_x_48:


//--------------------- .text._Z26producer_kernel_membar_sysPiS_ --------------------------
	.section	.text._Z26producer_kernel_membar_sysPiS_,"ax",@progbits
	.align	128
        .global         _Z26producer_kernel_membar_sysPiS_
        .type           _Z26producer_kernel_membar_sysPiS_,@function
        .size           _Z26producer_kernel_membar_sysPiS_,(.L_x_49 - _Z26producer_kernel_membar_sysPiS_)
        .other          _Z26producer_kernel_membar_sysPiS_,@"STO_CUDA_ENTRY STV_DEFAULT"
_Z26producer_kernel_membar_sysPiS_:
.text._Z26producer_kernel_membar_sysPiS_:
        /* <DEDUP_REMOVED lines=16> */
.L_x_27:
        /* <DEDUP_REMOVED lines=16> */
.L_x_49:


//--------------------- .text._Z26consumer_kernel_membar_ctaPiS_S_ --------------------------
	.section	.text._Z26consumer_kernel_membar_ctaPiS_S_,"ax",@progbits
	.align	128
        .global         _Z26consumer_kernel_membar_ctaPiS_S_
        .type           _Z26consumer_kernel_membar_ctaPiS_S_,@function
        .size           _Z26consumer_kernel_membar_ctaPiS_S_,(.L_x_50 - _Z26consumer_kernel_membar_ctaPiS_S_)
        .other          _Z26consumer_kernel_membar_ctaPiS_S_,@"STO_CUDA_ENTRY STV_DEFAULT"
_Z26consumer_kernel_membar_ctaPiS_S_:
.text._Z26consumer_kernel_membar_ctaPiS_S_:
[----:B------:R-:W-:Y:S01]  /*0000*/  LDC R1, c[0x0][0x37c] ;  /* 0x0000df00ff017b82 */ /* 0x000fe20000000800 */
[----:B------:R-:W0:Y:S02]  /*0010*/  S2R R0, SR_TID.X ;  /* 0x0000000000007919 */ /* 0x000e240000002100 */
[----:B0-----:R-:W-:-:S13]  /*0020*/  ISETP.NE.AND P0, PT, R0, RZ, PT ;  /* 0x000000ff0000720c */ /* 0x001fda0003f05270 */
[----:B------:R-:W-:Y:S05]  /*0030*/  @P0 EXIT ;  /* 0x000000000000094d */ /* 0x000fea0003800000 */
[----:B------:R-:W0:Y:S01]  /*0040*/  LDC.64 R2, c[0x0][0x388] ;  /* 0x0000e200ff027b82 */ /* 0x000e220000000a00 */
[----:B------:R-:W-:Y:S01]  /*0050*/  BSSY B0, `(.L_x_28) ;  /* 0x0000006000007945 */ /* 0x000fe20003800000 */
[----:B------:R-:W1:Y:S02]  /*0060*/  LDCU.64 UR4, c[0x0][0x358] ;  /* 0x00006b00ff0477ac */ /* 0x000e640008000a00 */
.L_x_29:
[----:B------:R-:W-:Y:S05]  /*0070*/  YIELD ;  /* 0x0000000000007946 */ /* 0x000fea0003800000 */
[----:B01----:R-:W2:Y:S02]  /*0080*/  ATOMG.E.OR.STRONG.GPU PT, R0, desc[UR4][R2.64], RZ ;  /* 0x800000ff020079a8 */ /* 0x003ea4000b1ef104 */
[----:B--2---:R-:W-:-:S13]  /*0090*/  ISETP.NE.AND P0, PT, R0, RZ, PT ;  /* 0x000000ff0000720c */ /* 0x004fda0003f05270 */
[----:B------:R-:W-:Y:S05]  /*00a0*/  @!P0 BRA `(.L_x_29) ;  /* 0xfffffffc00f08947 */ /* 0x000fea000383ffff */
[----:B------:R-:W-:Y:S05]  /*00b0*/  BSYNC B0 ;  /* 0x0000000000007941 */ /* 0x000fea0003800000 */
.L_x_28:
[----:B------:R-:W0:Y:S01]  /*00c0*/  LDC.64 R2, c[0x0][0x380] ;  /* 0x0000e000ff027b82 */ /* 0x000e220000000a00 */
[----:B------:R0:W-:Y:S06]  /*00d0*/  MEMBAR.SC.CTA ;  /* 0x0000000000007992 */ /* 0x0001ec0000000000 */
[----:B0-----:R-:W2:Y:S01]  /*00e0*/  LDG.E R3, desc[UR4][R2.64] ;  /* 0x0000000402037981 */ /* 0x001ea2000c1e1900 */
[----:B------:R-:W2:Y:S03]  /*00f0*/  LDC.64 R4, c[0x0][0x390] ;  /* 0x0000e400ff047b82 */ /* 0x000ea60000000a00 */
[----:B--2---:R-:W-:Y:S01]  /*0100*/  STG.E desc[UR4][R4.64], R3 ;  /* 0x0000000304007986 */ /* 0x004fe2000c101904 */
[----:B------:R-:W-:Y:S05]  /*0110*/  EXIT ;  /* 0x000000000000794d */ /* 0x000fea0003800000 */
.L_x_30:
        /* <DEDUP_REMOVED lines=14> */
.L_x_50:


//--------------------- .text._Z26producer_kernel_membar_ctaPiS_ --------------------------
	.section	.text._Z26producer_kernel_membar_ctaPiS_,"ax",@progbits
	.align	128
        .global         _Z26producer_kernel_membar_ctaPiS_
        .type           _Z26producer_kernel_membar_ctaPiS_,@function
        .size           _Z26producer_kernel_membar_ctaPiS_,(.L_x_51 - _Z26producer_kernel_membar_ctaPiS_)
        .other          _Z26producer_kernel_membar_ctaPiS_,@"STO_CUDA_ENTRY STV_DEFAULT"
_Z26producer_kernel_membar_ctaPiS_:
.text._Z26producer_kernel_membar_ctaPiS_:
        /* <DEDUP_REMOVED lines=13> */
.L_x_31:
        /* <DEDUP_REMOVED lines=11> */
.L_x_51:


//--------------------- .text._Z25consumer_kernel_membar_glPiS_S_ --------------------------
	.section	.text._Z25consumer_kernel_membar_glPiS_S_,"ax",@progbits
	.align	128
        .global         _Z25consumer_kernel_membar_glPiS_S_
        .type           _Z25consumer_kernel_membar_glPiS_S_,@function
        .size           _Z25consumer_kernel_membar_glPiS_S_,(.L_x_52 - _Z25consumer_kernel_membar_glPiS_S_)
        .other          _Z25consumer_kernel_membar_glPiS_S_,@"STO_CUDA_ENTRY STV_DEFAULT"
_Z25consumer_kernel_membar_glPiS_S_:
.text._Z25consumer_kernel_membar_glPiS_S_:
[----:B------:R-:W-:Y:S01]  /*0000*/  LDC R1, c[0x0][0x37c] ;  /* 0x0000df00ff017b82 */ /* 0x000fe20000000800 */
[----:B------:R-:W0:Y:S02]  /*0010*/  S2R R0, SR_TID.X ;  /* 0x0000000000007919 */ /* 0x000e240000002100 */
[----:B0-----:R-:W-:-:S13]  /*0020*/  ISETP.NE.AND P0, PT, R0, RZ, PT ;  /* 0x000000ff0000720c */ /* 0x001fda0003f05270 */
[----:B------:R-:W-:Y:S05]  /*0030*/  @P0 EXIT ;  /* 0x000000000000094d */ /* 0x000fea0003800000 */
[----:B------:R-:W0:Y:S01]  /*0040*/  LDC.64 R2, c[0x0][0x388] ;  /* 0x0000e200ff027b82 */ /* 0x000e220000000a00 */
[----:B------:R-:W-:Y:S01]  /*0050*/  BSSY B0, `(.L_x_32) ;  /* 0x0000006000007945 */ /* 0x000fe20003800000 */
[----:B------:R-:W1:Y:S02]  /*0060*/  LDCU.64 UR4, c[0x0][0x358] ;  /* 0x00006b00ff0477ac */ /* 0x000e640008000a00 */
.L_x_33:
[----:B------:R-:W-:Y:S05]  /*0070*/  YIELD ;  /* 0x0000000000007946 */ /* 0x000fea0003800000 */
[----:B01----:R-:W2:Y:S02]  /*0080*/  ATOMG.E.OR.STRONG.GPU PT, R0, desc[UR4][R2.64], RZ ;  /* 0x800000ff020079a8 */ /* 0x003ea4000b1ef104 */
[----:B--2---:R-:W-:-:S13]  /*0090*/  ISETP.NE.AND P0, PT, R0, RZ, PT ;  /* 0x000000ff0000720c */ /* 0x004fda0003f05270 */
[----:B------:R-:W-:Y:S05]  /*00a0*/  @!P0 BRA `(.L_x_33) ;  /* 0xfffffffc00f08947 */ /* 0x000fea000383ffff */
[----:B------:R-:W-:Y:S05]  /*00b0*/  BSYNC B0 ;  /* 0x0000000000007941 */ /* 0x000fea0003800000 */
.L_x_32:
        /* <DEDUP_REMOVED lines=9> */
.L_x_34:
        /* <DEDUP_REMOVED lines=11> */
.L_x_52:


//--------------------- .text._Z25producer_kernel_membar_glPiS_ --------------------------
	.section	.text._Z25producer_kernel_membar_glPiS_,"ax",@progbits
	.align	128
        .global         _Z25producer_kernel_membar_glPiS_
        .type           _Z25producer_kernel_membar_glPiS_,@function
        .size           _Z25producer_kernel_membar_glPiS_,(.L_x_53 - _Z25producer_kernel_membar_glPiS_)
        .other          _Z25producer_kernel_membar_glPiS_,@"STO_CUDA_ENTRY STV_DEFAULT"
_Z25producer_kernel_membar_glPiS_:
.text._Z25producer_kernel_membar_glPiS_:
        /* <DEDUP_REMOVED lines=16> */
.L_x_35:
        /* <DEDUP_REMOVED lines=16> */
.L_x_53:


//--------------------- .nv.shared.reserved.0     --------------------------
	.section	.nv.shared.reserved.0,"aw",@nobits
	.weak		__nv_reservedSMEM_offset_0_alias
	.size		__nv_reservedSMEM_offset_0_alias, 0, 64
	.other		__nv_reservedSMEM_offset_0_alias,@"STO_CUDA_RESERVED_SHARED STV_DEFAULT"
__nv_reservedSMEM_offset_0_alias:
	.zero		0
	.zero		64


//--------------------- .nv.constant0._Z33consumer_kernel_fence_acq_rel_sysPiS_S_ --------------------------
	.section	.nv.constant0._Z33consumer_kernel_fence_acq_rel_sysPiS_S_,"a",@progbits
	.sectionflags	@""
	.align	4
.nv.constant0._Z33consumer_kernel_fence_acq_rel_sysPiS_S_:
	.zero		920


//--------------------- .nv.constant0._Z33producer_kernel_fence_acq_rel_sysPiS_ --------------------------
	.section	.nv.constant0._Z33producer_kernel_fence_acq_rel_sysPiS_,"a",@progbits
	.sectionflags	@""
	.align	4
.nv.constant0._Z33producer_kernel_fence_acq_rel_sysPiS_:
	.zero		912


//--------------------- .nv.constant0._Z33consumer_kernel_fence_acq_rel_gpuPiS_S_ --------------------------
	.section	.nv.constant0._Z33consumer_kernel_fence_acq_rel_gpuPiS_S_,"a",@progbits
	.sectionflags	@""
	.align	4
.nv.constant0._Z33consumer_kernel_fence_acq_rel_gpuPiS_S_:
	.zero		920


//--------------------- .nv.constant0._Z33producer_kernel_fence_acq_rel_gpuPiS_ --------------------------
	.section	.nv.constant0._Z33producer_kernel_fence_acq_rel_gpuPiS_,"a",@progbits
	.sectionflags	@""
	.align	4
.nv.constant0._Z33producer_kernel_fence_acq_rel_gpuPiS_:
	.zero		912


//--------------------- .nv.constant0._Z33consumer_kernel_fence_acq_rel_ctaPiS_S_ --------------------------
	.section	.nv.constant0._Z33consumer_kernel_fence_acq_rel_ctaPiS_S_,"a",@progbits
	.sectionflags	@""
	.align	4
.nv.constant0._Z33consumer_kernel_fence_acq_rel_ctaPiS_S_:
	.zero		920


//--------------------- .nv.constant0._Z33producer_kernel_fence_acq_rel_ctaPiS_ --------------------------
	.section	.nv.constant0._Z33producer_kernel_fence_acq_rel_ctaPiS_,"a",@progbits
	.sectionflags	@""
	.align	4
.nv.constant0._Z33producer_kernel_fence_acq_rel_ctaPiS_:
	.zero		912


//--------------------- .nv.constant0._Z28consumer_kernel_fence_sc_sysPiS_S_ --------------------------
	.section	.nv.constant0._Z28consumer_kernel_fence_sc_sysPiS_S_,"a",@progbits
	.sectionflags	@""
	.align	4
.nv.constant0._Z28consumer_kernel_fence_sc_sysPiS_S_:
	.zero		920


//--------------------- .nv.constant0._Z28producer_kernel_fence_sc_sysPiS_ --------------------------
	.section	.nv.constant0._Z28producer_kernel_fence_sc_sysPiS_,"a",@progbits
	.sectionflags	@""
	.align	4
.nv.constant0._Z28producer_kernel_fence_sc_sysPiS_:
	.zero		912


//--------------------- .nv.constant0._Z28consumer_kernel_fence_sc_gpuPiS_S_ --------------------------
	.section	.nv.constant0._Z28consumer_kernel_fence_sc_gpuPiS_S_,"a",@progbits
	.sectionflags	@""
	.align	4
.nv.constant0._Z28consumer_kernel_fence_sc_gpuPiS_S_:
	.zero		920


//--------------------- .nv.constant0._Z28producer_kernel_fence_sc_gpuPiS_ --------------------------
	.section	.nv.constant0._Z28producer_kernel_fence_sc_gpuPiS_,"a",@progbits
	.sectionflags	@""
	.align	4
.nv.constant0._Z28producer_kernel_fence_sc_gpuPiS_:
	.zero		912


//--------------------- .nv.constant0._Z28consumer_kernel_fence_sc_ctaPiS_S_ --------------------------
	.section	.nv.constant0._Z28consumer_kernel_fence_sc_ctaPiS_S_,"a",@progbits
	.sectionflags	@""
	.align	4
.nv.constant0._Z28consumer_kernel_fence_sc_ctaPiS_S_:
	.zero		920


//--------------------- .nv.constant0._Z28producer_kernel_fence_sc_ctaPiS_ --------------------------
	.section	.nv.constant0._Z28producer_kernel_fence_sc_ctaPiS_,"a",@progbits
	.sectionflags	@""
	.align	4
.nv.constant0._Z28producer_kernel_fence_sc_ctaPiS_:
	.zero		912


//--------------------- .nv.constant0._Z26consumer_kernel_membar_sysPiS_S_ --------------------------
	.section	.nv.constant0._Z26consumer_kernel_membar_sysPiS_S_,"a",@progbits
	.sectionflags	@""
	.align	4
.nv.constant0._Z26consumer_kernel_membar_sysPiS_S_:
	.zero		920


//--------------------- .nv.constant0._Z26producer_kernel_membar_sysPiS_ --------------------------
	.section	.nv.constant0._Z26producer_kernel_membar_sysPiS_,"a",@progbits
	.sectionflags	@""
	.align	4
.nv.constant0._Z26producer_kernel_membar_sysPiS_:
	.zero		912


//--------------------- .nv.constant0._Z26consumer_kernel_membar_ctaPiS_S_ --------------------------
	.section	.nv.constant0._Z26consumer_kernel_membar_ctaPiS_S_,"a",@progbits
	.sectionflags	@""
	.align	4
.nv.constant0._Z26consumer_kernel_membar_ctaPiS_S_:
	.zero		920


//--------------------- .nv.constant0._Z26producer_kernel_membar_ctaPiS_ --------------------------
	.section	.nv.constant0._Z26producer_kernel_membar_ctaPiS_,"a",@progbits
	.sectionflags	@""
	.align	4
.nv.constant0._Z26producer_kernel_membar_ctaPiS_:
	.zero		912


//--------------------- .nv.constant0._Z25consumer_kernel_membar_glPiS_S_ --------------------------
	.section	.nv.constant0._Z25consumer_kernel_membar_glPiS_S_,"a",@progbits
	.sectionflags	@""
	.align	4
.nv.constant0._Z25consumer_kernel_membar_glPiS_S_:
	.zero		920


//--------------------- .nv.constant0._Z25producer_kernel_membar_glPiS_ --------------------------
	.section	.nv.constant0._Z25producer_kernel_membar_glPiS_,"a",@progbits
	.sectionflags	@""
	.align	4
.nv.constant0._Z25producer_kernel_membar_glPiS_:
	.zero		912


//--------------------- SYMBOLS --------------------------

	.type		.nv.reservedSmem.offset0,@object
	.size		.nv.reservedSmem.offset0,0x4
